	.target	sm_100a

	.elftype	@"ET_EXEC"


//--------------------- .note.nv.tkinfo           --------------------------
	.section	.note.nv.tkinfo,"",@"SHT_NOTE"
	.sectionflags	@"SHF_NOTE_NV_TKINFO"
	.tkinfo
        /*0018*/ 	.word	0x00000002
        /*0030*/ 	.string	""
        /*0030*/ 	.string	"ptxas"
        /*0030*/ 	.string	"Cuda compilation tools, release 13.0, V13.0.88"
        /*0030*/ 	.string	"Build cuda_13.0.r13.0/compiler.36424714_0"
        /*0030*/ 	.string	"-arch sm_100a -m 64 "



//--------------------- .note.nv.cuinfo           --------------------------
	.section	.note.nv.cuinfo,"",@"SHT_NOTE"
	.sectionflags	@"SHF_NOTE_NV_CUINFO"
        /*0018*/ 	.short	0x0002
        /*001a*/ 	.short	0x0064
        /*001c*/ 	.short	0x0082
	.zero		2


//--------------------- .nv.info                  --------------------------
	.section	.nv.info,"",@"SHT_CUDA_INFO"
	.align	4


	//----- nvinfo : EIATTR_REGCOUNT
	.align		4
        /*0000*/ 	.byte	0x04, 0x2f
        /*0002*/ 	.short	(.L_19 - .L_18)
	.align		4
.L_18:
        /*0004*/ 	.word	index@(_ZN7cutlass13device_kernelINS_4gemm6kernel13GemmUniversalIN4cute5tupleIJiiiiEEENS1_10collective13CollectiveMmaINS1_35MainloopSm100TmaUmmaWarpSpecializedILi26ELi2ELi4ENS5_IJNS4_1CILi1EEESB_SB_EEEEENS5_IJNSA_ILi64EEESE_NSA_ILi32EEEEEENS_10bfloat16_tENS5_IJSB_llEEESH_SI_NS4_8TiledMMAINS4_8MMA_AtomIJNS4_20SM100_MMA_F16BF16_SSISH_SH_fLi64ELi64ELNS4_4UMMA5MajorE1ELSN_1ELNSM_7ScaleInE0ELSO_0EEEEEENS4_6LayoutISC_NS5_IJNSA_ILi0EEESS_SS_EEEEENS5_IJNS4_10UnderscoreESV_SV_EEEEENS4_13SM90_TMA_LOADENS4_14ComposedLayoutINS4_7SwizzleILi3ELi4ELi3EEENS4_18smem_ptr_flag_bitsILi16EEENSR_INS5_IJSE_NSA_ILi8EEEEEENS5_IJSB_SE_EEEEEEEvNS4_8identityESY_S18_vS19_EENS_8epilogue10collective18CollectiveEpilogueINS1B_23Sm100TmaWarpSpecializedILi3ELi2ELi16ELb1ELb0EEEJSG_NS5_IJNSR_ISE_SB_EENSR_ISF_SB_EEEEESH_NS5_IJlSB_lEEESH_S1J_NS1B_6fusion15FusionCallbacksIS1F_NS1K_17LinearCombinationISH_fSH_fLNS_15FloatRoundStyleE2EEESG_S1I_JEEENS4_5SM1004TMEM4LOAD26SM100_TMEM_LOAD_16dp256b4xESY_NSZ_INS10_ILi2ELi4ELi3EEES13_NSR_INS5_IJS14_SF_EEENS5_IJSF_SB_EEEEEEENS4_17SM75_U32x4_LDSM_NENS4_14SM90_TMA_STOREES1Y_NS4_17SM90_U32x4_STSM_NENS4_39AutoVectorizingCopyWithAssumedAlignmentILi128EEEEEEvvEEEEvNT_6ParamsE)
        /*0008*/ 	.word	0x0000004f


	//----- nvinfo : EIATTR_FRAME_SIZE
	.align		4
.L_19:
        /*000c*/ 	.byte	0x04, 0x11
        /*000e*/ 	.short	(.L_21 - .L_20)
	.align		4
.L_20:
        /*0010*/ 	.word	index@($__internal_2_$__cuda_sm10x_tcgen05_guardrail_trap_unallocated_columns_being_dealloced)
        /*0014*/ 	.word	0x00000000


	//----- nvinfo : EIATTR_FRAME_SIZE
	.align		4
.L_21:
        /*0018*/ 	.byte	0x04, 0x11
        /*001a*/ 	.short	(.L_23 - .L_22)
	.align		4
.L_22:
        /*001c*/ 	.word	index@($__internal_1_$__cuda_sm10x_tcgen05_guardrail_trap_phase_invalid_during_alloc)
        /*0020*/ 	.word	0x00000000


	//----- nvinfo : EIATTR_FRAME_SIZE
	.align		4
.L_23:
        /*0024*/ 	.byte	0x04, 0x11
        /*0026*/ 	.short	(.L_25 - .L_24)
	.align		4
.L_24:
        /*0028*/ 	.word	index@($__internal_0_$__cuda_sm10x_tcgen05_guardrail_trap_col_being_dealloced_not_returned_by_alloc)
        /*002c*/ 	.word	0x00000000


	//----- nvinfo : EIATTR_FRAME_SIZE
	.align		4
.L_25:
        /*0030*/ 	.byte	0x04, 0x11
        /*0032*/ 	.short	(.L_27 - .L_26)
	.align		4
.L_26:
        /*0034*/ 	.word	index@(_ZN7cutlass13device_kernelINS_4gemm6kernel13GemmUniversalIN4cute5tupleIJiiiiEEENS1_10collective13CollectiveMmaINS1_35MainloopSm100TmaUmmaWarpSpecializedILi26ELi2ELi4ENS5_IJNS4_1CILi1EEESB_SB_EEEEENS5_IJNSA_ILi64EEESE_NSA_ILi32EEEEEENS_10bfloat16_tENS5_IJSB_llEEESH_SI_NS4_8TiledMMAINS4_8MMA_AtomIJNS4_20SM100_MMA_F16BF16_SSISH_SH_fLi64ELi64ELNS4_4UMMA5MajorE1ELSN_1ELNSM_7ScaleInE0ELSO_0EEEEEENS4_6LayoutISC_NS5_IJNSA_ILi0EEESS_SS_EEEEENS5_IJNS4_10UnderscoreESV_SV_EEEEENS4_13SM90_TMA_LOADENS4_14ComposedLayoutINS4_7SwizzleILi3ELi4ELi3EEENS4_18smem_ptr_flag_bitsILi16EEENSR_INS5_IJSE_NSA_ILi8EEEEEENS5_IJSB_SE_EEEEEEEvNS4_8identityESY_S18_vS19_EENS_8epilogue10collective18CollectiveEpilogueINS1B_23Sm100TmaWarpSpecializedILi3ELi2ELi16ELb1ELb0EEEJSG_NS5_IJNSR_ISE_SB_EENSR_ISF_SB_EEEEESH_NS5_IJlSB_lEEESH_S1J_NS1B_6fusion15FusionCallbacksIS1F_NS1K_17LinearCombinationISH_fSH_fLNS_15FloatRoundStyleE2EEESG_S1I_JEEENS4_5SM1004TMEM4LOAD26SM100_TMEM_LOAD_16dp256b4xESY_NSZ_INS10_ILi2ELi4ELi3EEES13_NSR_INS5_IJS14_SF_EEENS5_IJSF_SB_EEEEEEENS4_17SM75_U32x4_LDSM_NENS4_14SM90_TMA_STOREES1Y_NS4_17SM90_U32x4_STSM_NENS4_39AutoVectorizingCopyWithAssumedAlignmentILi128EEEEEEvvEEEEvNT_6ParamsE)
        /*0038*/ 	.word	0x00000000


	//----- nvinfo : EIATTR_MIN_STACK_SIZE
	.align		4
.L_27:
        /*003c*/ 	.byte	0x04, 0x12
        /*003e*/ 	.short	(.L_29 - .L_28)
	.align		4
.L_28:
        /*0040*/ 	.word	index@(_ZN7cutlass13device_kernelINS_4gemm6kernel13GemmUniversalIN4cute5tupleIJiiiiEEENS1_10collective13CollectiveMmaINS1_35MainloopSm100TmaUmmaWarpSpecializedILi26ELi2ELi4ENS5_IJNS4_1CILi1EEESB_SB_EEEEENS5_IJNSA_ILi64EEESE_NSA_ILi32EEEEEENS_10bfloat16_tENS5_IJSB_llEEESH_SI_NS4_8TiledMMAINS4_8MMA_AtomIJNS4_20SM100_MMA_F16BF16_SSISH_SH_fLi64ELi64ELNS4_4UMMA5MajorE1ELSN_1ELNSM_7ScaleInE0ELSO_0EEEEEENS4_6LayoutISC_NS5_IJNSA_ILi0EEESS_SS_EEEEENS5_IJNS4_10UnderscoreESV_SV_EEEEENS4_13SM90_TMA_LOADENS4_14ComposedLayoutINS4_7SwizzleILi3ELi4ELi3EEENS4_18smem_ptr_flag_bitsILi16EEENSR_INS5_IJSE_NSA_ILi8EEEEEENS5_IJSB_SE_EEEEEEEvNS4_8identityESY_S18_vS19_EENS_8epilogue10collective18CollectiveEpilogueINS1B_23Sm100TmaWarpSpecializedILi3ELi2ELi16ELb1ELb0EEEJSG_NS5_IJNSR_ISE_SB_EENSR_ISF_SB_EEEEESH_NS5_IJlSB_lEEESH_S1J_NS1B_6fusion15FusionCallbacksIS1F_NS1K_17LinearCombinationISH_fSH_fLNS_15FloatRoundStyleE2EEESG_S1I_JEEENS4_5SM1004TMEM4LOAD26SM100_TMEM_LOAD_16dp256b4xESY_NSZ_INS10_ILi2ELi4ELi3EEES13_NSR_INS5_IJS14_SF_EEENS5_IJSF_SB_EEEEEEENS4_17SM75_U32x4_LDSM_NENS4_14SM90_TMA_STOREES1Y_NS4_17SM90_U32x4_STSM_NENS4_39AutoVectorizingCopyWithAssumedAlignmentILi128EEEEEEvvEEEEvNT_6ParamsE)
        /*0044*/ 	.word	0x00000000
.L_29:


//--------------------- .nv.compat                --------------------------
	.section	.nv.compat,"",@"SHT_CUDA_COMPAT_INFO"
	.align	4
        /*0000*/ 	.byte	0x02, 0x09, 0x01, 0x00, 0x02, 0x02, 0x02, 0x00, 0x02, 0x05, 0x05, 0x00, 0x03, 0x07, 0x01, 0x01
        /*0010*/ 	.byte	0x02, 0x03, 0x01, 0x00, 0x02, 0x06, 0x01, 0x00, 0x04, 0x0b, 0x08, 0x00, 0x09, 0x00, 0x00, 0x00
        /*0020*/ 	.byte	0x00, 0x00, 0x00, 0x00


//--------------------- .nv.info._ZN7cutlass13device_kernelINS_4gemm6kernel13GemmUniversalIN4cute5tupleIJiiiiEEENS1_10collective13CollectiveMmaINS1_35MainloopSm100TmaUmmaWarpSpecializedILi26ELi2ELi4ENS5_IJNS4_1CILi1EEESB_SB_EEEEENS5_IJNSA_ILi64EEESE_NSA_ILi32EEEEEENS_10bfloat16_tENS5_IJSB_llEEESH_SI_NS4_8TiledMMAINS4_8MMA_AtomIJNS4_20SM100_MMA_F16BF16_SSISH_SH_fLi64ELi64ELNS4_4UMMA5MajorE1ELSN_1ELNSM_7ScaleInE0ELSO_0EEEEEENS4_6LayoutISC_NS5_IJNSA_ILi0EEESS_SS_EEEEENS5_IJNS4_10UnderscoreESV_SV_EEEEENS4_13SM90_TMA_LOADENS4_14ComposedLayoutINS4_7SwizzleILi3ELi4ELi3EEENS4_18smem_ptr_flag_bitsILi16EEENSR_INS5_IJSE_NSA_ILi8EEEEEENS5_IJSB_SE_EEEEEEEvNS4_8identityESY_S18_vS19_EENS_8epilogue10collective18CollectiveEpilogueINS1B_23Sm100TmaWarpSpecializedILi3ELi2ELi16ELb1ELb0EEEJSG_NS5_IJNSR_ISE_SB_EENSR_ISF_SB_EEEEESH_NS5_IJlSB_lEEESH_S1J_NS1B_6fusion15FusionCallbacksIS1F_NS1K_17LinearCombinationISH_fSH_fLNS_15FloatRoundStyleE2EEESG_S1I_JEEENS4_5SM1004TMEM4LOAD26SM100_TMEM_LOAD_16dp256b4xESY_NSZ_INS10_ILi2ELi4ELi3EEES13_NSR_INS5_IJS14_SF_EEENS5_IJSF_SB_EEEEEEENS4_17SM75_U32x4_LDSM_NENS4_14SM90_TMA_STOREES1Y_NS4_17SM90_U32x4_STSM_NENS4_39AutoVectorizingCopyWithAssumedAlignmentILi128EEEEEEvvEEEEvNT_6ParamsE --------------------------
	.section	.nv.info._ZN7cutlass13device_kernelINS_4gemm6kernel13GemmUniversalIN4cute5tupleIJiiiiEEENS1_10collective13CollectiveMmaINS1_35MainloopSm100TmaUmmaWarpSpecializedILi26ELi2ELi4ENS5_IJNS4_1CILi1EEESB_SB_EEEEENS5_IJNSA_ILi64EEESE_NSA_ILi32EEEEEENS_10bfloat16_tENS5_IJSB_llEEESH_SI_NS4_8TiledMMAINS4_8MMA_AtomIJNS4_20SM100_MMA_F16BF16_SSISH_SH_fLi64ELi64ELNS4_4UMMA5MajorE1ELSN_1ELNSM_7ScaleInE0ELSO_0EEEEEENS4_6LayoutISC_NS5_IJNSA_ILi0EEESS_SS_EEEEENS5_IJNS4_10UnderscoreESV_SV_EEEEENS4_13SM90_TMA_LOADENS4_14ComposedLayoutINS4_7SwizzleILi3ELi4ELi3EEENS4_18smem_ptr_flag_bitsILi16EEENSR_INS5_IJSE_NSA_ILi8EEEEEENS5_IJSB_SE_EEEEEEEvNS4_8identityESY_S18_vS19_EENS_8epilogue10collective18CollectiveEpilogueINS1B_23Sm100TmaWarpSpecializedILi3ELi2ELi16ELb1ELb0EEEJSG_NS5_IJNSR_ISE_SB_EENSR_ISF_SB_EEEEESH_NS5_IJlSB_lEEESH_S1J_NS1B_6fusion15FusionCallbacksIS1F_NS1K_17LinearCombinationISH_fSH_fLNS_15FloatRoundStyleE2EEESG_S1I_JEEENS4_5SM1004TMEM4LOAD26SM100_TMEM_LOAD_16dp256b4xESY_NSZ_INS10_ILi2ELi4ELi3EEES13_NSR_INS5_IJS14_SF_EEENS5_IJSF_SB_EEEEEEENS4_17SM75_U32x4_LDSM_NENS4_14SM90_TMA_STOREES1Y_NS4_17SM90_U32x4_STSM_NENS4_39AutoVectorizingCopyWithAssumedAlignmentILi128EEEEEEvvEEEEvNT_6ParamsE,"",@"SHT_CUDA_INFO"
	.sectionflags	@""
	.align	4


	//----- nvinfo : EIATTR_CUDA_API_VERSION
	.align		4
        /*0000*/ 	.byte	0x04, 0x37
        /*0002*/ 	.short	(.L_31 - .L_30)
.L_30:
        /*0004*/ 	.word	0x00000082


	//----- nvinfo : EIATTR_KPARAM_INFO
	.align		4
.L_31:
        /*0008*/ 	.byte	0x04, 0x17
        /*000a*/ 	.short	(.L_33 - .L_32)
.L_32:
        /*000c*/ 	.word	0x00000000
        /*0010*/ 	.short	0x0000
        /*0012*/ 	.short	0x0000
        /*0014*/ 	.byte	0x00, 0xf0, 0x01, 0x20


	//----- nvinfo : EIATTR_AT_ENTRY_FRAGMENTS
	.align		4
.L_33:
        /*0018*/ 	.byte	0x04, 0x4f
        /*001a*/ 	.short	(.L_35 - .L_34)


	//   ....[0]....
.L_34:
        /*001c*/ 	.word	0x00000006


	//----- nvinfo : EIATTR_RESERVED_SMEM_USED
	.align		4
.L_35:
        /*0020*/ 	.byte	0x01, 0x41
	.zero		2


	//----- nvinfo : EIATTR_SPARSE_MMA_MASK
	.align		4
        /*0024*/ 	.byte	0x03, 0x50
        /*0026*/ 	.short	0x0000


	//----- nvinfo : EIATTR_TCGEN05_1CTA_USED
	.align		4
        /*0028*/ 	.byte	0x01, 0x51
	.zero		2


	//----- nvinfo : EIATTR_MAXREG_COUNT
	.align		4
        /*002c*/ 	.byte	0x03, 0x1b
        /*002e*/ 	.short	0x00ff


	//----- nvinfo : EIATTR_NUM_BARRIERS
	.align		4
        /*0030*/ 	.byte	0x02, 0x4c
        /*0032*/ 	.byte	0x07
	.zero		1


	//----- nvinfo : EIATTR_EXTERNS
	.align		4
        /*0034*/ 	.byte	0x04, 0x0f
        /*0036*/ 	.short	(.L_37 - .L_36)


	//   ....[0]....
	.align		4
.L_36:
        /*0038*/ 	.word	index@(__assertfail)


	//----- nvinfo : EIATTR_MERCURY_ISA_VERSION
	.align		4
.L_37:
        /*003c*/ 	.byte	0x03, 0x5f
        /*003e*/ 	.short	0x0101


	//----- nvinfo : EIATTR_INT_WARP_WIDE_INSTR_OFFSETS
	.align		4
        /*0040*/ 	.byte	0x04, 0x31
        /*0042*/ 	.short	(.L_39 - .L_38)


	//   ....[0]....
.L_38:
        /*0044*/ 	.word	0x00002090


	//   ....[1]....
        /*0048*/ 	.word	0x00004690


	//   ....[2]....
        /*004c*/ 	.word	0x000046c0


	//   ....[3]....
        /*0050*/ 	.word	0x00004710


	//   ....[4]....
        /*0054*/ 	.word	0x00004ff0


	//   ....[5]....
        /*0058*/ 	.word	0x00005010


	//   ....[6]....
        /*005c*/ 	.word	0x000052e0


	//   ....[7]....
        /*0060*/ 	.word	0x00005410


	//----- nvinfo : EIATTR_COOP_GROUP_MASK_REGIDS
	.align		4
.L_39:
        /*0064*/ 	.byte	0x04, 0x29
        /*0066*/ 	.short	(.L_41 - .L_40)


	//   ....[0]....
.L_40:
        /*0068*/ 	.word	0xffffffff


	//   ....[1]....
        /*006c*/ 	.word	0xffffffff


	//   ....[2]....
        /*0070*/ 	.word	0xffffffff


	//   ....[3]....
        /*0074*/ 	.word	0xffffffff


	//   ....[4]....
        /*0078*/ 	.word	0xffffffff


	//   ....[5]....
        /*007c*/ 	.word	0xffffffff


	//   ....[6]....
        /*0080*/ 	.word	0xffffffff


	//   ....[7]....
        /*0084*/ 	.word	0xffffffff


	//   ....[8]....
        /*0088*/ 	.word	0xffffffff


	//   ....[9]....
        /*008c*/ 	.word	0xffffffff


	//   ....[10]....
        /*0090*/ 	.word	0xffffffff


	//   ....[11]....
        /*0094*/ 	.word	0xffffffff


	//   ....[12]....
        /*0098*/ 	.word	0xffffffff


	//----- nvinfo : EIATTR_COOP_GROUP_INSTR_OFFSETS
	.align		4
.L_41:
        /*009c*/ 	.byte	0x04, 0x28
        /*009e*/ 	.short	(.L_43 - .L_42)


	//   ....[0]....
.L_42:
        /*00a0*/ 	.word	0x00000090


	//   ....[1]....
        /*00a4*/ 	.word	0x000004d0


	//   ....[2]....
        /*00a8*/ 	.word	0x00000930


	//   ....[3]....
        /*00ac*/ 	.word	0x00000ab0


	//   ....[4]....
        /*00b0*/ 	.word	0x00000bb0


	//   ....[5]....
        /*00b4*/ 	.word	0x00000d20


	//   ....[6]....
        /*00b8*/ 	.word	0x00000ec0


	//   ....[7]....
        /*00bc*/ 	.word	0x00001f70


	//   ....[8]....
        /*00c0*/ 	.word	0x000039b0


	//   ....[9]....
        /*00c4*/ 	.word	0x00003bc0


	//   ....[10]....
        /*00c8*/ 	.word	0x00003bf0


	//   ....[11]....
        /*00cc*/ 	.word	0x00004580


	//   ....[12]....
        /*00d0*/ 	.word	0x000047b0


	//----- nvinfo : EIATTR_VRC_CTA_INIT_COUNT
	.align		4
.L_43:
        /*00d4*/ 	.byte	0x02, 0x4a
        /*00d6*/ 	.byte	0x80
	.zero		1


	//----- nvinfo : EIATTR_SYSCALL_OFFSETS
	.align		4
        /*00d8*/ 	.byte	0x04, 0x46
        /*00da*/ 	.short	(.L_45 - .L_44)


	//   ....[0]....
.L_44:
        /*00dc*/ 	.word	0x00005ff0


	//   ....[1]....
        /*00e0*/ 	.word	0x000060e0


	//   ....[2]....
        /*00e4*/ 	.word	0x000068c0


	//   ....[3]....
        /*00e8*/ 	.word	0x00007200


	//----- nvinfo : EIATTR_MBARRIER_INSTR_OFFSETS
	.align		4
.L_45:
        /*00ec*/ 	.byte	0x04, 0x39
        /*00ee*/ 	.short	(.L_47 - .L_46)


	//   ....[0]....
.L_46:
        /*00f0*/ 	.word	0x000005d0
        /*00f4*/ 	.word	0x000000ff
        /*00f8*/ 	.word	0x00000000
        /*00fc*/ 	.short	0x0100
        /*00fe*/ 	.byte	0x05
	.zero		1


	//   ....[1]....
        /*0100*/ 	.word	0x000005e0
        /*0104*/ 	.word	0x000000ff
        /*0108*/ 	.word	0x000000d0
        /*010c*/ 	.short	0x0100
        /*010e*/ 	.byte	0x05
	.zero		1


	//   ....[2]....
        /*0110*/ 	.word	0x000005f0
        /*0114*/ 	.word	0x000000ff
        /*0118*/ 	.word	0x00000008
        /*011c*/ 	.short	0x0100
        /*011e*/ 	.byte	0x05
	.zero		1


	//   ....[3]....
        /*0120*/ 	.word	0x00000600
        /*0124*/ 	.word	0x000000ff
        /*0128*/ 	.word	0x000000d8
        /*012c*/ 	.short	0x0100
        /*012e*/ 	.byte	0x05
	.zero		1


	//   ....[4]....
        /*0130*/ 	.word	0x00000610
        /*0134*/ 	.word	0x000000ff
        /*0138*/ 	.word	0x00000010
        /*013c*/ 	.short	0x0100
        /*013e*/ 	.byte	0x05
	.zero		1


	//   ....[5]....
        /*0140*/ 	.word	0x00000620
        /*0144*/ 	.word	0x000000ff
        /*0148*/ 	.word	0x000000e0
        /*014c*/ 	.short	0x0100
        /*014e*/ 	.byte	0x05
	.zero		1


	//   ....[6]....
        /*0150*/ 	.word	0x00000630
        /*0154*/ 	.word	0x000000ff
        /*0158*/ 	.word	0x00000018
        /*015c*/ 	.short	0x0100
        /*015e*/ 	.byte	0x05
	.zero		1


	//   ....[7]....
        /*0160*/ 	.word	0x00000640
        /*0164*/ 	.word	0x000000ff
        /*0168*/ 	.word	0x000000e8
        /*016c*/ 	.short	0x0100
        /*016e*/ 	.byte	0x05
	.zero		1


	//   ....[8]....
        /*0170*/ 	.word	0x00000650
        /*0174*/ 	.word	0x000000ff
        /*0178*/ 	.word	0x00000020
        /*017c*/ 	.short	0x0100
        /*017e*/ 	.byte	0x05
	.zero		1


	//   ....[9]....
        /*0180*/ 	.word	0x00000660
        /*0184*/ 	.word	0x000000ff
        /*0188*/ 	.word	0x000000f0
        /*018c*/ 	.short	0x0100
        /*018e*/ 	.byte	0x05
	.zero		1


	//   ....[10]....
        /*0190*/ 	.word	0x00000670
        /*0194*/ 	.word	0x000000ff
        /*0198*/ 	.word	0x00000028
        /*019c*/ 	.short	0x0100
        /*019e*/ 	.byte	0x05
	.zero		1


	//   ....[11]....
        /*01a0*/ 	.word	0x00000680
        /*01a4*/ 	.word	0x000000ff
        /*01a8*/ 	.word	0x000000f8
        /*01ac*/ 	.short	0x0100
        /*01ae*/ 	.byte	0x05
	.zero		1


	//   ....[12]....
        /*01b0*/ 	.word	0x00000690
        /*01b4*/ 	.word	0x000000ff
        /*01b8*/ 	.word	0x00000030
        /*01bc*/ 	.short	0x0100
        /*01be*/ 	.byte	0x05
	.zero		1


	//   ....[13]....
        /*01c0*/ 	.word	0x000006a0
        /*01c4*/ 	.word	0x000000ff
        /*01c8*/ 	.word	0x00000100
        /*01cc*/ 	.short	0x0100
        /*01ce*/ 	.byte	0x05
	.zero		1


	//   ....[14]....
        /*01d0*/ 	.word	0x000006b0
        /*01d4*/ 	.word	0x000000ff
        /*01d8*/ 	.word	0x00000038
        /*01dc*/ 	.short	0x0100
        /*01de*/ 	.byte	0x05
	.zero		1


	//   ....[15]....
        /*01e0*/ 	.word	0x000006c0
        /*01e4*/ 	.word	0x000000ff
        /*01e8*/ 	.word	0x00000108
        /*01ec*/ 	.short	0x0100
        /*01ee*/ 	.byte	0x05
	.zero		1


	//   ....[16]....
        /*01f0*/ 	.word	0x000006d0
        /*01f4*/ 	.word	0x000000ff
        /*01f8*/ 	.word	0x00000040
        /*01fc*/ 	.short	0x0100
        /*01fe*/ 	.byte	0x05
	.zero		1


	//   ....[17]....
        /*0200*/ 	.word	0x000006e0
        /*0204*/ 	.word	0x000000ff
        /*0208*/ 	.word	0x00000110
        /*020c*/ 	.short	0x0100
        /*020e*/ 	.byte	0x05
	.zero		1


	//   ....[18]....
        /*0210*/ 	.word	0x000006f0
        /*0214*/ 	.word	0x000000ff
        /*0218*/ 	.word	0x00000048
        /*021c*/ 	.short	0x0100
        /*021e*/ 	.byte	0x05
	.zero		1


	//   ....[19]....
        /*0220*/ 	.word	0x00000700
        /*0224*/ 	.word	0x000000ff
        /*0228*/ 	.word	0x00000118
        /*022c*/ 	.short	0x0100
        /*022e*/ 	.byte	0x05
	.zero		1


	//   ....[20]....
        /*0230*/ 	.word	0x00000710
        /*0234*/ 	.word	0x000000ff
        /*0238*/ 	.word	0x00000050
        /*023c*/ 	.short	0x0100
        /*023e*/ 	.byte	0x05
	.zero		1


	//   ....[21]....
        /*0240*/ 	.word	0x00000720
        /*0244*/ 	.word	0x000000ff
        /*0248*/ 	.word	0x00000120
        /*024c*/ 	.short	0x0100
        /*024e*/ 	.byte	0x05
	.zero		1


	//   ....[22]....
        /*0250*/ 	.word	0x00000730
        /*0254*/ 	.word	0x000000ff
        /*0258*/ 	.word	0x00000058
        /*025c*/ 	.short	0x0100
        /*025e*/ 	.byte	0x05
	.zero		1


	//   ....[23]....
        /*0260*/ 	.word	0x00000740
        /*0264*/ 	.word	0x000000ff
        /*0268*/ 	.word	0x00000128
        /*026c*/ 	.short	0x0100
        /*026e*/ 	.byte	0x05
	.zero		1


	//   ....[24]....
        /*0270*/ 	.word	0x00000750
        /*0274*/ 	.word	0x000000ff
        /*0278*/ 	.word	0x00000060
        /*027c*/ 	.short	0x0100
        /*027e*/ 	.byte	0x05
	.zero		1


	//   ....[25]....
        /*0280*/ 	.word	0x00000760
        /*0284*/ 	.word	0x000000ff
        /*0288*/ 	.word	0x00000130
        /*028c*/ 	.short	0x0100
        /*028e*/ 	.byte	0x05
	.zero		1


	//   ....[26]....
        /*0290*/ 	.word	0x00000770
        /*0294*/ 	.word	0x000000ff
        /*0298*/ 	.word	0x00000068
        /*029c*/ 	.short	0x0100
        /*029e*/ 	.byte	0x05
	.zero		1


	//   ....[27]....
        /*02a0*/ 	.word	0x00000780
        /*02a4*/ 	.word	0x000000ff
        /*02a8*/ 	.word	0x00000138
        /*02ac*/ 	.short	0x0100
        /*02ae*/ 	.byte	0x05
	.zero		1


	//   ....[28]....
        /*02b0*/ 	.word	0x00000790
        /*02b4*/ 	.word	0x000000ff
        /*02b8*/ 	.word	0x00000070
        /*02bc*/ 	.short	0x0100
        /*02be*/ 	.byte	0x05
	.zero		1


	//   ....[29]....
        /*02c0*/ 	.word	0x000007a0
        /*02c4*/ 	.word	0x000000ff
        /*02c8*/ 	.word	0x00000140
        /*02cc*/ 	.short	0x0100
        /*02ce*/ 	.byte	0x05
	.zero		1


	//   ....[30]....
        /*02d0*/ 	.word	0x000007b0
        /*02d4*/ 	.word	0x000000ff
        /*02d8*/ 	.word	0x00000078
        /*02dc*/ 	.short	0x0100
        /*02de*/ 	.byte	0x05
	.zero		1


	//   ....[31]....
        /*02e0*/ 	.word	0x000007c0
        /*02e4*/ 	.word	0x000000ff
        /*02e8*/ 	.word	0x00000148
        /*02ec*/ 	.short	0x0100
        /*02ee*/ 	.byte	0x05
	.zero		1


	//   ....[32]....
        /*02f0*/ 	.word	0x000007d0
        /*02f4*/ 	.word	0x000000ff
        /*02f8*/ 	.word	0x00000080
        /*02fc*/ 	.short	0x0100
        /*02fe*/ 	.byte	0x05
	.zero		1


	//   ....[33]....
        /*0300*/ 	.word	0x000007e0
        /*0304*/ 	.word	0x000000ff
        /*0308*/ 	.word	0x00000150
        /*030c*/ 	.short	0x0100
        /*030e*/ 	.byte	0x05
	.zero		1


	//   ....[34]....
        /*0310*/ 	.word	0x000007f0
        /*0314*/ 	.word	0x000000ff
        /*0318*/ 	.word	0x00000088
        /*031c*/ 	.short	0x0100
        /*031e*/ 	.byte	0x05
	.zero		1


	//   ....[35]....
        /*0320*/ 	.word	0x00000800
        /*0324*/ 	.word	0x000000ff
        /*0328*/ 	.word	0x00000158
        /*032c*/ 	.short	0x0100
        /*032e*/ 	.byte	0x05
	.zero		1


	//   ....[36]....
        /*0330*/ 	.word	0x00000810
        /*0334*/ 	.word	0x000000ff
        /*0338*/ 	.word	0x00000090
        /*033c*/ 	.short	0x0100
        /*033e*/ 	.byte	0x05
	.zero		1


	//   ....[37]....
        /*0340*/ 	.word	0x00000820
        /*0344*/ 	.word	0x000000ff
        /*0348*/ 	.word	0x00000160
        /*034c*/ 	.short	0x0100
        /*034e*/ 	.byte	0x05
	.zero		1


	//   ....[38]....
        /*0350*/ 	.word	0x00000830
        /*0354*/ 	.word	0x000000ff
        /*0358*/ 	.word	0x00000098
        /*035c*/ 	.short	0x0100
        /*035e*/ 	.byte	0x05
	.zero		1


	//   ....[39]....
        /*0360*/ 	.word	0x00000840
        /*0364*/ 	.word	0x000000ff
        /*0368*/ 	.word	0x00000168
        /*036c*/ 	.short	0x0100
        /*036e*/ 	.byte	0x05
	.zero		1


	//   ....[40]....
        /*0370*/ 	.word	0x00000850
        /*0374*/ 	.word	0x000000ff
        /*0378*/ 	.word	0x000000a0
        /*037c*/ 	.short	0x0100
        /*037e*/ 	.byte	0x05
	.zero		1


	//   ....[41]....
        /*0380*/ 	.word	0x00000860
        /*0384*/ 	.word	0x000000ff
        /*0388*/ 	.word	0x00000170
        /*038c*/ 	.short	0x0100
        /*038e*/ 	.byte	0x05
	.zero		1


	//   ....[42]....
        /*0390*/ 	.word	0x00000870
        /*0394*/ 	.word	0x000000ff
        /*0398*/ 	.word	0x000000a8
        /*039c*/ 	.short	0x0100
        /*039e*/ 	.byte	0x05
	.zero		1


	//   ....[43]....
        /*03a0*/ 	.word	0x00000880
        /*03a4*/ 	.word	0x000000ff
        /*03a8*/ 	.word	0x00000178
        /*03ac*/ 	.short	0x0100
        /*03ae*/ 	.byte	0x05
	.zero		1


	//   ....[44]....
        /*03b0*/ 	.word	0x00000890
        /*03b4*/ 	.word	0x000000ff
        /*03b8*/ 	.word	0x000000b0
        /*03bc*/ 	.short	0x0100
        /*03be*/ 	.byte	0x05
	.zero		1


	//   ....[45]....
        /*03c0*/ 	.word	0x000008a0
        /*03c4*/ 	.word	0x000000ff
        /*03c8*/ 	.word	0x00000180
        /*03cc*/ 	.short	0x0100
        /*03ce*/ 	.byte	0x05
	.zero		1


	//   ....[46]....
        /*03d0*/ 	.word	0x000008b0
        /*03d4*/ 	.word	0x000000ff
        /*03d8*/ 	.word	0x000000b8
        /*03dc*/ 	.short	0x0100
        /*03de*/ 	.byte	0x05
	.zero		1


	//   ....[47]....
        /*03e0*/ 	.word	0x000008c0
        /*03e4*/ 	.word	0x000000ff
        /*03e8*/ 	.word	0x00000188
        /*03ec*/ 	.short	0x0100
        /*03ee*/ 	.byte	0x05
	.zero		1


	//   ....[48]....
        /*03f0*/ 	.word	0x000008d0
        /*03f4*/ 	.word	0x000000ff
        /*03f8*/ 	.word	0x000000c0
        /*03fc*/ 	.short	0x0100
        /*03fe*/ 	.byte	0x05
	.zero		1


	//   ....[49]....
        /*0400*/ 	.word	0x000008e0
        /*0404*/ 	.word	0x000000ff
        /*0408*/ 	.word	0x00000190
        /*040c*/ 	.short	0x0100
        /*040e*/ 	.byte	0x05
	.zero		1


	//   ....[50]....
        /*0410*/ 	.word	0x000008f0
        /*0414*/ 	.word	0x000000ff
        /*0418*/ 	.word	0x000000c8
        /*041c*/ 	.short	0x0100
        /*041e*/ 	.byte	0x05
	.zero		1


	//   ....[51]....
        /*0420*/ 	.word	0x00000900
        /*0424*/ 	.word	0x000000ff
        /*0428*/ 	.word	0x00000198
        /*042c*/ 	.short	0x0100
        /*042e*/ 	.byte	0x05
	.zero		1


	//   ....[52]....
        /*0430*/ 	.word	0x00000a40
        /*0434*/ 	.word	0x000000ff
        /*0438*/ 	.word	0x000001a0
        /*043c*/ 	.short	0x0100
        /*043e*/ 	.byte	0x07
	.zero		1


	//   ....[53]....
        /*0440*/ 	.word	0x00000a50
        /*0444*/ 	.word	0x000000ff
        /*0448*/ 	.word	0x000001b8
        /*044c*/ 	.short	0x0100
        /*044e*/ 	.byte	0x07
	.zero		1


	//   ....[54]....
        /*0450*/ 	.word	0x00000a60
        /*0454*/ 	.word	0x000000ff
        /*0458*/ 	.word	0x000001a8
        /*045c*/ 	.short	0x0100
        /*045e*/ 	.byte	0x07
	.zero		1


	//   ....[55]....
        /*0460*/ 	.word	0x00000a70
        /*0464*/ 	.word	0x000000ff
        /*0468*/ 	.word	0x000001c0
        /*046c*/ 	.short	0x0100
        /*046e*/ 	.byte	0x07
	.zero		1


	//   ....[56]....
        /*0470*/ 	.word	0x00000a80
        /*0474*/ 	.word	0x000000ff
        /*0478*/ 	.word	0x000001b0
        /*047c*/ 	.short	0x0100
        /*047e*/ 	.byte	0x07
	.zero		1


	//   ....[57]....
        /*0480*/ 	.word	0x00000a90
        /*0484*/ 	.word	0x000000ff
        /*0488*/ 	.word	0x000001c8
        /*048c*/ 	.short	0x0100
        /*048e*/ 	.byte	0x07
	.zero		1


	//   ....[58]....
        /*0490*/ 	.word	0x00000b80
        /*0494*/ 	.word	0x000000ff
        /*0498*/ 	.word	0x000001d0
        /*049c*/ 	.short	0x0100
        /*049e*/ 	.byte	0x05
	.zero		1


	//   ....[59]....
        /*04a0*/ 	.word	0x00000b90
        /*04a4*/ 	.word	0x000000ff
        /*04a8*/ 	.word	0x000001d8
        /*04ac*/ 	.short	0x0100
        /*04ae*/ 	.byte	0x05
	.zero		1


	//   ....[60]....
        /*04b0*/ 	.word	0x00000cd0
        /*04b4*/ 	.word	0x000000ff
        /*04b8*/ 	.word	0x000001e0
        /*04bc*/ 	.short	0x0100
        /*04be*/ 	.byte	0x05
	.zero		1


	//   ....[61]....
        /*04c0*/ 	.word	0x00000ce0
        /*04c4*/ 	.word	0x000000ff
        /*04c8*/ 	.word	0x000001f0
        /*04cc*/ 	.short	0x0100
        /*04ce*/ 	.byte	0x05
	.zero		1


	//   ....[62]....
        /*04d0*/ 	.word	0x00000cf0
        /*04d4*/ 	.word	0x000000ff
        /*04d8*/ 	.word	0x000001e8
        /*04dc*/ 	.short	0x0100
        /*04de*/ 	.byte	0x05
	.zero		1


	//   ....[63]....
        /*04e0*/ 	.word	0x00000d00
        /*04e4*/ 	.word	0x000000ff
        /*04e8*/ 	.word	0x000001f8
        /*04ec*/ 	.short	0x0100
        /*04ee*/ 	.byte	0x05
	.zero		1


	//   ....[64]....
        /*04f0*/ 	.word	0x00000e30
        /*04f4*/ 	.word	0x000000ff
        /*04f8*/ 	.word	0x00000200
        /*04fc*/ 	.short	0x0100
        /*04fe*/ 	.byte	0x07
	.zero		1


	//   ....[65]....
        /*0500*/ 	.word	0x00000e40
        /*0504*/ 	.word	0x000000ff
        /*0508*/ 	.word	0x00000220
        /*050c*/ 	.short	0x0100
        /*050e*/ 	.byte	0x07
	.zero		1


	//   ....[66]....
        /*0510*/ 	.word	0x00000e50
        /*0514*/ 	.word	0x000000ff
        /*0518*/ 	.word	0x00000208
        /*051c*/ 	.short	0x0100
        /*051e*/ 	.byte	0x07
	.zero		1


	//   ....[67]....
        /*0520*/ 	.word	0x00000e60
        /*0524*/ 	.word	0x000000ff
        /*0528*/ 	.word	0x00000228
        /*052c*/ 	.short	0x0100
        /*052e*/ 	.byte	0x07
	.zero		1


	//   ....[68]....
        /*0530*/ 	.word	0x00000e70
        /*0534*/ 	.word	0x000000ff
        /*0538*/ 	.word	0x00000210
        /*053c*/ 	.short	0x0100
        /*053e*/ 	.byte	0x07
	.zero		1


	//   ....[69]....
        /*0540*/ 	.word	0x00000e80
        /*0544*/ 	.word	0x000000ff
        /*0548*/ 	.word	0x00000230
        /*054c*/ 	.short	0x0100
        /*054e*/ 	.byte	0x07
	.zero		1


	//   ....[70]....
        /*0550*/ 	.word	0x00000e90
        /*0554*/ 	.word	0x000000ff
        /*0558*/ 	.word	0x00000218
        /*055c*/ 	.short	0x0100
        /*055e*/ 	.byte	0x07
	.zero		1


	//   ....[71]....
        /*0560*/ 	.word	0x00000ea0
        /*0564*/ 	.word	0x000000ff
        /*0568*/ 	.word	0x00000238
        /*056c*/ 	.short	0x0100
        /*056e*/ 	.byte	0x07
	.zero		1


	//   ....[72]....
        /*0570*/ 	.word	0x00000f90
        /*0574*/ 	.word	0x000000ff
        /*0578*/ 	.word	0x00000240
        /*057c*/ 	.short	0x0100
        /*057e*/ 	.byte	0x05
	.zero		1


	//   ....[73]....
        /*0580*/ 	.word	0x00000fa0
        /*0584*/ 	.word	0x000000ff
        /*0588*/ 	.word	0x00000250
        /*058c*/ 	.short	0x0100
        /*058e*/ 	.byte	0x05
	.zero		1


	//   ....[74]....
        /*0590*/ 	.word	0x00000fb0
        /*0594*/ 	.word	0x000000ff
        /*0598*/ 	.word	0x00000248
        /*059c*/ 	.short	0x0100
        /*059e*/ 	.byte	0x05
	.zero		1


	//   ....[75]....
        /*05a0*/ 	.word	0x00000fc0
        /*05a4*/ 	.word	0x000000ff
        /*05a8*/ 	.word	0x00000258
        /*05ac*/ 	.short	0x0100
        /*05ae*/ 	.byte	0x05
	.zero		1


	//   ....[76]....
        /*05b0*/ 	.word	0x00001890
        /*05b4*/ 	.word	0x00000002
        /*05b8*/ 	.word	0x00000250
        /*05bc*/ 	.short	0x010a
        /*05be*/ 	.byte	0xff
	.zero		1


	//   ....[77]....
        /*05c0*/ 	.word	0x000018c0
        /*05c4*/ 	.word	0x00000002
        /*05c8*/ 	.word	0x00000240
        /*05cc*/ 	.short	0x0101
        /*05ce*/ 	.byte	0xff
	.zero		1


	//   ....[78]....
        /*05d0*/ 	.word	0x00001990
        /*05d4*/ 	.word	0x000000ff
        /*05d8*/ 	.word	0x000000d0
        /*05dc*/ 	.short	0x010a
        /*05de*/ 	.byte	0x08
	.zero		1


	//   ....[79]....
        /*05e0*/ 	.word	0x00001a30
        /*05e4*/ 	.word	0x000000ff
        /*05e8*/ 	.word	0x000000d0
        /*05ec*/ 	.short	0x010a
        /*05ee*/ 	.byte	0x21
	.zero		1


	//   ....[80]....
        /*05f0*/ 	.word	0x00001b90
        /*05f4*/ 	.word	0x000000ff
        /*05f8*/ 	.word	0x000000d0
        /*05fc*/ 	.short	0x010a
        /*05fe*/ 	.byte	0x08
	.zero		1


	//   ....[81]....
        /*0600*/ 	.word	0x00001c80
        /*0604*/ 	.word	0x000000ff
        /*0608*/ 	.word	0x000001d8
        /*060c*/ 	.short	0x0101
        /*060e*/ 	.byte	0x04
	.zero		1


	//   ....[82]....
        /*0610*/ 	.word	0x00001ca0
        /*0614*/ 	.word	0x000000ff
        /*0618*/ 	.word	0x000000d0
        /*061c*/ 	.short	0x010a
        /*061e*/ 	.byte	0x08
	.zero		1


	//   ....[83]....
        /*0620*/ 	.word	0x00001d20
        /*0624*/ 	.word	0x000000ff
        /*0628*/ 	.word	0x000000d0
        /*062c*/ 	.short	0x010a
        /*062e*/ 	.byte	0x11
	.zero		1


	//   ....[84]....
        /*0630*/ 	.word	0x00001e80
        /*0634*/ 	.word	0x000000ff
        /*0638*/ 	.word	0x000000d0
        /*063c*/ 	.short	0x010a
        /*063e*/ 	.byte	0x08
	.zero		1


	//   ....[85]....
        /*0640*/ 	.word	0x00001fa0
        /*0644*/ 	.word	0x00000002
        /*0648*/ 	.word	0x000001e0
        /*064c*/ 	.short	0x010a
        /*064e*/ 	.byte	0xff
	.zero		1


	//   ....[86]....
        /*0650*/ 	.word	0x00002060
        /*0654*/ 	.word	0x00000002
        /*0658*/ 	.word	0x00000000
        /*065c*/ 	.short	0x0101
        /*065e*/ 	.byte	0xff
	.zero		1


	//   ....[87]....
        /*0660*/ 	.word	0x000025c0
        /*0664*/ 	.word	0x000000ff
        /*0668*/ 	.word	0x00000000
        /*066c*/ 	.short	0x010a
        /*066e*/ 	.byte	0x05
	.zero		1


	//   ....[88]....
        /*0670*/ 	.word	0x00002650
        /*0674*/ 	.word	0x000000ff
        /*0678*/ 	.word	0x00000000
        /*067c*/ 	.short	0x010a
        /*067e*/ 	.byte	0x05
	.zero		1


	//   ....[89]....
        /*0680*/ 	.word	0x000026e0
        /*0684*/ 	.word	0x000000ff
        /*0688*/ 	.word	0x00000000
        /*068c*/ 	.short	0x010a
        /*068e*/ 	.byte	0x05
	.zero		1


	//   ....[90]....
        /*0690*/ 	.word	0x00002770
        /*0694*/ 	.word	0x000000ff
        /*0698*/ 	.word	0x00000000
        /*069c*/ 	.short	0x010a
        /*069e*/ 	.byte	0x05
	.zero		1


	//   ....[91]....
        /*06a0*/ 	.word	0x00002800
        /*06a4*/ 	.word	0x000000ff
        /*06a8*/ 	.word	0x00000000
        /*06ac*/ 	.short	0x010a
        /*06ae*/ 	.byte	0x05
	.zero		1


	//   ....[92]....
        /*06b0*/ 	.word	0x00002890
        /*06b4*/ 	.word	0x000000ff
        /*06b8*/ 	.word	0x00000000
        /*06bc*/ 	.short	0x010a
        /*06be*/ 	.byte	0x05
	.zero		1


	//   ....[93]....
        /*06c0*/ 	.word	0x00002920
        /*06c4*/ 	.word	0x000000ff
        /*06c8*/ 	.word	0x00000000
        /*06cc*/ 	.short	0x010a
        /*06ce*/ 	.byte	0x05
	.zero		1


	//   ....[94]....
        /*06d0*/ 	.word	0x000029b0
        /*06d4*/ 	.word	0x000000ff
        /*06d8*/ 	.word	0x00000000
        /*06dc*/ 	.short	0x010a
        /*06de*/ 	.byte	0x05
	.zero		1


	//   ....[95]....
        /*06e0*/ 	.word	0x00002a40
        /*06e4*/ 	.word	0x000000ff
        /*06e8*/ 	.word	0x00000000
        /*06ec*/ 	.short	0x010a
        /*06ee*/ 	.byte	0x05
	.zero		1


	//   ....[96]....
        /*06f0*/ 	.word	0x00002ad0
        /*06f4*/ 	.word	0x000000ff
        /*06f8*/ 	.word	0x00000000
        /*06fc*/ 	.short	0x010a
        /*06fe*/ 	.byte	0x05
	.zero		1


	//   ....[97]....
        /*0700*/ 	.word	0x00002b60
        /*0704*/ 	.word	0x000000ff
        /*0708*/ 	.word	0x00000000
        /*070c*/ 	.short	0x010a
        /*070e*/ 	.byte	0x05
	.zero		1


	//   ....[98]....
        /*0710*/ 	.word	0x00002bf0
        /*0714*/ 	.word	0x000000ff
        /*0718*/ 	.word	0x00000000
        /*071c*/ 	.short	0x010a
        /*071e*/ 	.byte	0x05
	.zero		1


	//   ....[99]....
        /*0720*/ 	.word	0x00002c80
        /*0724*/ 	.word	0x000000ff
        /*0728*/ 	.word	0x00000000
        /*072c*/ 	.short	0x010a
        /*072e*/ 	.byte	0x05
	.zero		1


	//   ....[100]....
        /*0730*/ 	.word	0x00002d10
        /*0734*/ 	.word	0x000000ff
        /*0738*/ 	.word	0x00000000
        /*073c*/ 	.short	0x010a
        /*073e*/ 	.byte	0x05
	.zero		1


	//   ....[101]....
        /*0740*/ 	.word	0x00002da0
        /*0744*/ 	.word	0x000000ff
        /*0748*/ 	.word	0x00000000
        /*074c*/ 	.short	0x010a
        /*074e*/ 	.byte	0x05
	.zero		1


	//   ....[102]....
        /*0750*/ 	.word	0x00002e30
        /*0754*/ 	.word	0x000000ff
        /*0758*/ 	.word	0x00000000
        /*075c*/ 	.short	0x010a
        /*075e*/ 	.byte	0x05
	.zero		1


	//   ....[103]....
        /*0760*/ 	.word	0x00002ec0
        /*0764*/ 	.word	0x000000ff
        /*0768*/ 	.word	0x00000000
        /*076c*/ 	.short	0x010a
        /*076e*/ 	.byte	0x05
	.zero		1


	//   ....[104]....
        /*0770*/ 	.word	0x00002f50
        /*0774*/ 	.word	0x000000ff
        /*0778*/ 	.word	0x00000000
        /*077c*/ 	.short	0x010a
        /*077e*/ 	.byte	0x05
	.zero		1


	//   ....[105]....
        /*0780*/ 	.word	0x00002fe0
        /*0784*/ 	.word	0x000000ff
        /*0788*/ 	.word	0x00000000
        /*078c*/ 	.short	0x010a
        /*078e*/ 	.byte	0x05
	.zero		1


	//   ....[106]....
        /*0790*/ 	.word	0x00003070
        /*0794*/ 	.word	0x000000ff
        /*0798*/ 	.word	0x00000000
        /*079c*/ 	.short	0x010a
        /*079e*/ 	.byte	0x05
	.zero		1


	//   ....[107]....
        /*07a0*/ 	.word	0x00003100
        /*07a4*/ 	.word	0x000000ff
        /*07a8*/ 	.word	0x00000000
        /*07ac*/ 	.short	0x010a
        /*07ae*/ 	.byte	0x05
	.zero		1


	//   ....[108]....
        /*07b0*/ 	.word	0x00003190
        /*07b4*/ 	.word	0x000000ff
        /*07b8*/ 	.word	0x00000000
        /*07bc*/ 	.short	0x010a
        /*07be*/ 	.byte	0x05
	.zero		1


	//   ....[109]....
        /*07c0*/ 	.word	0x00003220
        /*07c4*/ 	.word	0x000000ff
        /*07c8*/ 	.word	0x00000000
        /*07cc*/ 	.short	0x010a
        /*07ce*/ 	.byte	0x05
	.zero		1


	//   ....[110]....
        /*07d0*/ 	.word	0x000032b0
        /*07d4*/ 	.word	0x000000ff
        /*07d8*/ 	.word	0x00000000
        /*07dc*/ 	.short	0x010a
        /*07de*/ 	.byte	0x05
	.zero		1


	//   ....[111]....
        /*07e0*/ 	.word	0x00003340
        /*07e4*/ 	.word	0x000000ff
        /*07e8*/ 	.word	0x00000000
        /*07ec*/ 	.short	0x010a
        /*07ee*/ 	.byte	0x05
	.zero		1


	//   ....[112]....
        /*07f0*/ 	.word	0x000033e0
        /*07f4*/ 	.word	0x00000000
        /*07f8*/ 	.word	0x00000000
        /*07fc*/ 	.short	0x010a
        /*07fe*/ 	.byte	0xff
	.zero		1


	//   ....[113]....
        /*0800*/ 	.word	0x00003500
        /*0804*/ 	.word	0x00000000
        /*0808*/ 	.word	0x00000240
        /*080c*/ 	.short	0x010a
        /*080e*/ 	.byte	0xff
	.zero		1


	//   ....[114]....
        /*0810*/ 	.word	0x00003570
        /*0814*/ 	.word	0x00000000
        /*0818*/ 	.word	0x00000000
        /*081c*/ 	.short	0x0101
        /*081e*/ 	.byte	0xff
	.zero		1


	//   ....[115]....
        /*0820*/ 	.word	0x00003590
        /*0824*/ 	.word	0x000000ff
        /*0828*/ 	.word	0x000001f0
        /*082c*/ 	.short	0x010a
        /*082e*/ 	.byte	0x05
	.zero		1


	//   ....[116]....
        /*0830*/ 	.word	0x000036b0
        /*0834*/ 	.word	0x00000000
        /*0838*/ 	.word	0x000001e0
        /*083c*/ 	.short	0x010a
        /*083e*/ 	.byte	0xff
	.zero		1


	//   ....[117]....
        /*0840*/ 	.word	0x000037b0
        /*0844*/ 	.word	0x00000000
        /*0848*/ 	.word	0x00000000
        /*084c*/ 	.short	0x0101
        /*084e*/ 	.byte	0xff
	.zero		1


	//   ....[118]....
        /*0850*/ 	.word	0x00003840
        /*0854*/ 	.word	0x000000ff
        /*0858*/ 	.word	0x000001f0
        /*085c*/ 	.short	0x0106
        /*085e*/ 	.byte	0x05
	.zero		1


	//   ....[119]....
        /*0860*/ 	.word	0x00003860
        /*0864*/ 	.word	0x000000ff
        /*0868*/ 	.word	0x000001f0
        /*086c*/ 	.short	0x010a
        /*086e*/ 	.byte	0x05
	.zero		1


	//   ....[120]....
        /*0870*/ 	.word	0x000038f0
        /*0874*/ 	.word	0x000000ff
        /*0878*/ 	.word	0x000001f0
        /*087c*/ 	.short	0x0106
        /*087e*/ 	.byte	0x04
	.zero		1


	//   ....[121]....
        /*0880*/ 	.word	0x00003930
        /*0884*/ 	.word	0x00000000
        /*0888*/ 	.word	0x000001f0
        /*088c*/ 	.short	0x010a
        /*088e*/ 	.byte	0xff
	.zero		1


	//   ....[122]....
        /*0890*/ 	.word	0x00003e10
        /*0894*/ 	.word	0x00000000
        /*0898*/ 	.word	0x000001e0
        /*089c*/ 	.short	0x010a
        /*089e*/ 	.byte	0xff
	.zero		1


	//   ....[123]....
        /*08a0*/ 	.word	0x00003f10
        /*08a4*/ 	.word	0x00000003
        /*08a8*/ 	.word	0x00000000
        /*08ac*/ 	.short	0x0101
        /*08ae*/ 	.byte	0xff
	.zero		1


	//   ....[124]....
        /*08b0*/ 	.word	0x00003f20
        /*08b4*/ 	.word	0x000000ff
        /*08b8*/ 	.word	0x00000000
        /*08bc*/ 	.short	0x010a
        /*08be*/ 	.byte	0x04
	.zero		1


	//   ....[125]....
        /*08c0*/ 	.word	0x00003fa0
        /*08c4*/ 	.word	0x000000ff
        /*08c8*/ 	.word	0x00000220
        /*08cc*/ 	.short	0x010a
        /*08ce*/ 	.byte	0x08
	.zero		1


	//   ....[126]....
        /*08d0*/ 	.word	0x00004080
        /*08d4*/ 	.word	0x000000ff
        /*08d8*/ 	.word	0x00000000
        /*08dc*/ 	.short	0x010a
        /*08de*/ 	.byte	0x07
	.zero		1


	//   ....[127]....
        /*08e0*/ 	.word	0x000041c0
        /*08e4*/ 	.word	0x000000ff
        /*08e8*/ 	.word	0x00000000
        /*08ec*/ 	.short	0x010a
        /*08ee*/ 	.byte	0x04
	.zero		1


	//   ....[128]....
        /*08f0*/ 	.word	0x000043b0
        /*08f4*/ 	.word	0x000000ff
        /*08f8*/ 	.word	0x00000000
        /*08fc*/ 	.short	0x010a
        /*08fe*/ 	.byte	0x05
	.zero		1


	//   ....[129]....
        /*0900*/ 	.word	0x00004440
        /*0904*/ 	.word	0x000000ff
        /*0908*/ 	.word	0x00000000
        /*090c*/ 	.short	0x010a
        /*090e*/ 	.byte	0x05
	.zero		1


	//   ....[130]....
        /*0910*/ 	.word	0x000044d0
        /*0914*/ 	.word	0x000000ff
        /*0918*/ 	.word	0x00000000
        /*091c*/ 	.short	0x010a
        /*091e*/ 	.byte	0x05
	.zero		1


	//   ....[131]....
        /*0920*/ 	.word	0x00004560
        /*0924*/ 	.word	0x000000ff
        /*0928*/ 	.word	0x00000000
        /*092c*/ 	.short	0x010a
        /*092e*/ 	.byte	0x07
	.zero		1


	//   ....[132]....
        /*0930*/ 	.word	0x00004990
        /*0934*/ 	.word	0x00000000
        /*0938*/ 	.word	0x000001e0
        /*093c*/ 	.short	0x010a
        /*093e*/ 	.byte	0xff
	.zero		1


	//   ....[133]....
        /*0940*/ 	.word	0x00004a50
        /*0944*/ 	.word	0x00000000
        /*0948*/ 	.word	0x00000000
        /*094c*/ 	.short	0x0101
        /*094e*/ 	.byte	0xff
	.zero		1


	//   ....[134]....
        /*0950*/ 	.word	0x00004d70
        /*0954*/ 	.word	0x000000ff
        /*0958*/ 	.word	0x000001d8
        /*095c*/ 	.short	0x010a
        /*095e*/ 	.byte	0x07
	.zero		1


	//   ....[135]....
        /*0960*/ 	.word	0x00004f90
        /*0964*/ 	.word	0x000000ff
        /*0968*/ 	.word	0x000001b8
        /*096c*/ 	.short	0x010a
        /*096e*/ 	.byte	0x0f
	.zero		1


	//   ....[136]....
        /*0970*/ 	.word	0x00005190
        /*0974*/ 	.word	0x000000ff
        /*0978*/ 	.word	0x000001a0
        /*097c*/ 	.short	0x010b
        /*097e*/ 	.byte	0x0f
	.zero		1


	//   ....[137]....
        /*0980*/ 	.word	0x000051e0
        /*0984*/ 	.word	0x000000ff
        /*0988*/ 	.word	0x00000000
        /*098c*/ 	.short	0x0101
        /*098e*/ 	.byte	0x10
	.zero		1


	//   ....[138]....
        /*0990*/ 	.word	0x00005220
        /*0994*/ 	.word	0x000000ff
        /*0998*/ 	.word	0x000001b8
        /*099c*/ 	.short	0x010a
        /*099e*/ 	.byte	0x0d
	.zero		1


	//   ....[139]....
        /*09a0*/ 	.word	0x00005460
        /*09a4*/ 	.word	0x000000ff
        /*09a8*/ 	.word	0x000001a0
        /*09ac*/ 	.short	0x010b
        /*09ae*/ 	.byte	0x0d
	.zero		1


	//   ....[140]....
        /*09b0*/ 	.word	0x000054d0
        /*09b4*/ 	.word	0x000000ff
        /*09b8*/ 	.word	0x00000000
        /*09bc*/ 	.short	0x0101
        /*09be*/ 	.byte	0x0f
	.zero		1


	//   ....[141]....
        /*09c0*/ 	.word	0x00005520
        /*09c4*/ 	.word	0x000000ff
        /*09c8*/ 	.word	0x00000000
        /*09cc*/ 	.short	0x010a
        /*09ce*/ 	.byte	0x04
	.zero		1


	//   ....[142]....
        /*09d0*/ 	.word	0x000055b0
        /*09d4*/ 	.word	0x000000ff
        /*09d8*/ 	.word	0x00000000
        /*09dc*/ 	.short	0x010a
        /*09de*/ 	.byte	0x04
	.zero		1


	//   ....[143]....
        /*09e0*/ 	.word	0x00005650
        /*09e4*/ 	.word	0x00000000
        /*09e8*/ 	.word	0x00000000
        /*09ec*/ 	.short	0x010a
        /*09ee*/ 	.byte	0xff
	.zero		1


	//   ....[144]....
        /*09f0*/ 	.word	0x000059c0
        /*09f4*/ 	.word	0x00000000
        /*09f8*/ 	.word	0x000001e0
        /*09fc*/ 	.short	0x010a
        /*09fe*/ 	.byte	0xff
	.zero		1


	//   ....[145]....
        /*0a00*/ 	.word	0x00005ad0
        /*0a04*/ 	.word	0x00000000
        /*0a08*/ 	.word	0x00000000
        /*0a0c*/ 	.short	0x0101
        /*0a0e*/ 	.byte	0xff
	.zero		1


	//   ....[146]....
        /*0a10*/ 	.word	0x000064e0
        /*0a14*/ 	.word	0x00000002
        /*0a18*/ 	.word	0x000001a0
        /*0a1c*/ 	.short	0x010a
        /*0a1e*/ 	.byte	0xff
	.zero		1


	//   ....[147]....
        /*0a20*/ 	.word	0x00006520
        /*0a24*/ 	.word	0x0000002c
        /*0a28*/ 	.word	0x00000200
        /*0a2c*/ 	.short	0x010a
        /*0a2e*/ 	.byte	0xff
	.zero		1


	//   ....[148]....
        /*0a30*/ 	.word	0x00006610
        /*0a34*/ 	.word	0x00000002
        /*0a38*/ 	.word	0x000001a0
        /*0a3c*/ 	.short	0x010a
        /*0a3e*/ 	.byte	0xff
	.zero		1


	//   ....[149]....
        /*0a40*/ 	.word	0x000067a0
        /*0a44*/ 	.word	0x0000002c
        /*0a48*/ 	.word	0x00000200
        /*0a4c*/ 	.short	0x010a
        /*0a4e*/ 	.byte	0xff
	.zero		1


	//   ....[150]....
        /*0a50*/ 	.word	0x00006f60
        /*0a54*/ 	.word	0x00000000
        /*0a58*/ 	.word	0x00000000
        /*0a5c*/ 	.short	0x0101
        /*0a5e*/ 	.byte	0xff
	.zero		1


	//   ....[151]....
        /*0a60*/ 	.word	0x00006f70
        /*0a64*/ 	.word	0x00000002
        /*0a68*/ 	.word	0x000001a0
        /*0a6c*/ 	.short	0x010a
        /*0a6e*/ 	.byte	0xff
	.zero		1


	//   ....[152]....
        /*0a70*/ 	.word	0x00007030
        /*0a74*/ 	.word	0x00000002
        /*0a78*/ 	.word	0x000001a0
        /*0a7c*/ 	.short	0x010a
        /*0a7e*/ 	.byte	0xff
	.zero		1


	//   ....[153]....
        /*0a80*/ 	.word	0x00007390
        /*0a84*/ 	.word	0x000000ff
        /*0a88*/ 	.word	0x00000000
        /*0a8c*/ 	.short	0x0101
        /*0a8e*/ 	.byte	0x05
	.zero		1


	//   ....[154]....
        /*0a90*/ 	.word	0x00007920
        /*0a94*/ 	.word	0x00000000
        /*0a98*/ 	.word	0x00000000
        /*0a9c*/ 	.short	0x0101
        /*0a9e*/ 	.byte	0xff
	.zero		1


	//   ....[155]....
        /*0aa0*/ 	.word	0x00007b90
        /*0aa4*/ 	.word	0x000000ff
        /*0aa8*/ 	.word	0x00000000
        /*0aac*/ 	.short	0x0101
        /*0aae*/ 	.byte	0x04
	.zero		1


	//   ....[156]....
        /*0ab0*/ 	.word	0x00007bb0
        /*0ab4*/ 	.word	0x00000002
        /*0ab8*/ 	.word	0x00000250
        /*0abc*/ 	.short	0x010a
        /*0abe*/ 	.byte	0xff
	.zero		1


	//   ....[157]....
        /*0ac0*/ 	.word	0x00007c10
        /*0ac4*/ 	.word	0x00000002
        /*0ac8*/ 	.word	0x000000d0
        /*0acc*/ 	.short	0x010a
        /*0ace*/ 	.byte	0xff
	.zero		1


	//   ....[158]....
        /*0ad0*/ 	.word	0x00007c70
        /*0ad4*/ 	.word	0x00000002
        /*0ad8*/ 	.word	0x000000d0
        /*0adc*/ 	.short	0x010a
        /*0ade*/ 	.byte	0xff
	.zero		1


	//   ....[159]....
        /*0ae0*/ 	.word	0x00007cc0
        /*0ae4*/ 	.word	0x00000002
        /*0ae8*/ 	.word	0x000001e0
        /*0aec*/ 	.short	0x010a
        /*0aee*/ 	.byte	0xff
	.zero		1


	//   ....[160]....
        /*0af0*/ 	.word	0x00007d20
        /*0af4*/ 	.word	0x00000000
        /*0af8*/ 	.word	0x00000000
        /*0afc*/ 	.short	0x010a
        /*0afe*/ 	.byte	0xff
	.zero		1


	//   ....[161]....
        /*0b00*/ 	.word	0x00007d80
        /*0b04*/ 	.word	0x00000000
        /*0b08*/ 	.word	0x00000000
        /*0b0c*/ 	.short	0x010a
        /*0b0e*/ 	.byte	0xff
	.zero		1


	//   ....[162]....
        /*0b10*/ 	.word	0x00007de0
        /*0b14*/ 	.word	0x00000000
        /*0b18*/ 	.word	0x00000000
        /*0b1c*/ 	.short	0x010a
        /*0b1e*/ 	.byte	0xff
	.zero		1


	//   ....[163]....
        /*0b20*/ 	.word	0x00007e40
        /*0b24*/ 	.word	0x00000000
        /*0b28*/ 	.word	0x00000000
        /*0b2c*/ 	.short	0x010a
        /*0b2e*/ 	.byte	0xff
	.zero		1


	//   ....[164]....
        /*0b30*/ 	.word	0x00007ea0
        /*0b34*/ 	.word	0x00000000
        /*0b38*/ 	.word	0x00000000
        /*0b3c*/ 	.short	0x010a
        /*0b3e*/ 	.byte	0xff
	.zero		1


	//   ....[165]....
        /*0b40*/ 	.word	0x00007f00
        /*0b44*/ 	.word	0x00000000
        /*0b48*/ 	.word	0x00000000
        /*0b4c*/ 	.short	0x010a
        /*0b4e*/ 	.byte	0xff
	.zero		1


	//   ....[166]....
        /*0b50*/ 	.word	0x00007f60
        /*0b54*/ 	.word	0x00000000
        /*0b58*/ 	.word	0x00000000
        /*0b5c*/ 	.short	0x010a
        /*0b5e*/ 	.byte	0xff
	.zero		1


	//   ....[167]....
        /*0b60*/ 	.word	0x00007fc0
        /*0b64*/ 	.word	0x00000000
        /*0b68*/ 	.word	0x00000000
        /*0b6c*/ 	.short	0x010a
        /*0b6e*/ 	.byte	0xff
	.zero		1


	//   ....[168]....
        /*0b70*/ 	.word	0x00008020
        /*0b74*/ 	.word	0x00000000
        /*0b78*/ 	.word	0x00000000
        /*0b7c*/ 	.short	0x010a
        /*0b7e*/ 	.byte	0xff
	.zero		1


	//   ....[169]....
        /*0b80*/ 	.word	0x00008080
        /*0b84*/ 	.word	0x00000000
        /*0b88*/ 	.word	0x00000000
        /*0b8c*/ 	.short	0x010a
        /*0b8e*/ 	.byte	0xff
	.zero		1


	//   ....[170]....
        /*0b90*/ 	.word	0x000080e0
        /*0b94*/ 	.word	0x00000000
        /*0b98*/ 	.word	0x00000000
        /*0b9c*/ 	.short	0x010a
        /*0b9e*/ 	.byte	0xff
	.zero		1


	//   ....[171]....
        /*0ba0*/ 	.word	0x00008140
        /*0ba4*/ 	.word	0x00000000
        /*0ba8*/ 	.word	0x00000000
        /*0bac*/ 	.short	0x010a
        /*0bae*/ 	.byte	0xff
	.zero		1


	//   ....[172]....
        /*0bb0*/ 	.word	0x000081a0
        /*0bb4*/ 	.word	0x00000000
        /*0bb8*/ 	.word	0x00000000
        /*0bbc*/ 	.short	0x010a
        /*0bbe*/ 	.byte	0xff
	.zero		1


	//   ....[173]....
        /*0bc0*/ 	.word	0x00008200
        /*0bc4*/ 	.word	0x00000000
        /*0bc8*/ 	.word	0x00000000
        /*0bcc*/ 	.short	0x010a
        /*0bce*/ 	.byte	0xff
	.zero		1


	//   ....[174]....
        /*0bd0*/ 	.word	0x00008260
        /*0bd4*/ 	.word	0x00000000
        /*0bd8*/ 	.word	0x00000000
        /*0bdc*/ 	.short	0x010a
        /*0bde*/ 	.byte	0xff
	.zero		1


	//   ....[175]....
        /*0be0*/ 	.word	0x000082c0
        /*0be4*/ 	.word	0x00000000
        /*0be8*/ 	.word	0x00000000
        /*0bec*/ 	.short	0x010a
        /*0bee*/ 	.byte	0xff
	.zero		1


	//   ....[176]....
        /*0bf0*/ 	.word	0x00008320
        /*0bf4*/ 	.word	0x00000000
        /*0bf8*/ 	.word	0x00000000
        /*0bfc*/ 	.short	0x010a
        /*0bfe*/ 	.byte	0xff
	.zero		1


	//   ....[177]....
        /*0c00*/ 	.word	0x00008380
        /*0c04*/ 	.word	0x00000000
        /*0c08*/ 	.word	0x00000000
        /*0c0c*/ 	.short	0x010a
        /*0c0e*/ 	.byte	0xff
	.zero		1


	//   ....[178]....
        /*0c10*/ 	.word	0x000083e0
        /*0c14*/ 	.word	0x00000000
        /*0c18*/ 	.word	0x00000000
        /*0c1c*/ 	.short	0x010a
        /*0c1e*/ 	.byte	0xff
	.zero		1


	//   ....[179]....
        /*0c20*/ 	.word	0x00008440
        /*0c24*/ 	.word	0x00000000
        /*0c28*/ 	.word	0x00000000
        /*0c2c*/ 	.short	0x010a
        /*0c2e*/ 	.byte	0xff
	.zero		1


	//   ....[180]....
        /*0c30*/ 	.word	0x000084a0
        /*0c34*/ 	.word	0x00000000
        /*0c38*/ 	.word	0x00000000
        /*0c3c*/ 	.short	0x010a
        /*0c3e*/ 	.byte	0xff
	.zero		1


	//   ....[181]....
        /*0c40*/ 	.word	0x00008500
        /*0c44*/ 	.word	0x00000000
        /*0c48*/ 	.word	0x00000000
        /*0c4c*/ 	.short	0x010a
        /*0c4e*/ 	.byte	0xff
	.zero		1


	//   ....[182]....
        /*0c50*/ 	.word	0x00008560
        /*0c54*/ 	.word	0x00000000
        /*0c58*/ 	.word	0x00000000
        /*0c5c*/ 	.short	0x010a
        /*0c5e*/ 	.byte	0xff
	.zero		1


	//   ....[183]....
        /*0c60*/ 	.word	0x000085c0
        /*0c64*/ 	.word	0x00000000
        /*0c68*/ 	.word	0x00000000
        /*0c6c*/ 	.short	0x010a
        /*0c6e*/ 	.byte	0xff
	.zero		1


	//   ....[184]....
        /*0c70*/ 	.word	0x00008620
        /*0c74*/ 	.word	0x00000000
        /*0c78*/ 	.word	0x00000000
        /*0c7c*/ 	.short	0x010a
        /*0c7e*/ 	.byte	0xff
	.zero		1


	//   ....[185]....
        /*0c80*/ 	.word	0x00008670
        /*0c84*/ 	.word	0x00000000
        /*0c88*/ 	.word	0x00000240
        /*0c8c*/ 	.short	0x010a
        /*0c8e*/ 	.byte	0xff
	.zero		1


	//   ....[186]....
        /*0c90*/ 	.word	0x000086d0
        /*0c94*/ 	.word	0x00000000
        /*0c98*/ 	.word	0x000001f0
        /*0c9c*/ 	.short	0x010a
        /*0c9e*/ 	.byte	0xff
	.zero		1


	//   ....[187]....
        /*0ca0*/ 	.word	0x00008720
        /*0ca4*/ 	.word	0x00000000
        /*0ca8*/ 	.word	0x000001e0
        /*0cac*/ 	.short	0x010a
        /*0cae*/ 	.byte	0xff
	.zero		1


	//   ....[188]....
        /*0cb0*/ 	.word	0x00008780
        /*0cb4*/ 	.word	0x00000000
        /*0cb8*/ 	.word	0x000001f0
        /*0cbc*/ 	.short	0x010a
        /*0cbe*/ 	.byte	0xff
	.zero		1


	//   ....[189]....
        /*0cc0*/ 	.word	0x000087d0
        /*0cc4*/ 	.word	0x00000000
        /*0cc8*/ 	.word	0x000001e0
        /*0ccc*/ 	.short	0x010a
        /*0cce*/ 	.byte	0xff
	.zero		1


	//   ....[190]....
        /*0cd0*/ 	.word	0x00008830
        /*0cd4*/ 	.word	0x00000002
        /*0cd8*/ 	.word	0x00000220
        /*0cdc*/ 	.short	0x010a
        /*0cde*/ 	.byte	0xff
	.zero		1


	//   ....[191]....
        /*0ce0*/ 	.word	0x00008890
        /*0ce4*/ 	.word	0x00000000
        /*0ce8*/ 	.word	0x00000000
        /*0cec*/ 	.short	0x010a
        /*0cee*/ 	.byte	0xff
	.zero		1


	//   ....[192]....
        /*0cf0*/ 	.word	0x000088f0
        /*0cf4*/ 	.word	0x00000000
        /*0cf8*/ 	.word	0x00000000
        /*0cfc*/ 	.short	0x010a
        /*0cfe*/ 	.byte	0xff
	.zero		1


	//   ....[193]....
        /*0d00*/ 	.word	0x00008950
        /*0d04*/ 	.word	0x00000000
        /*0d08*/ 	.word	0x00000000
        /*0d0c*/ 	.short	0x010a
        /*0d0e*/ 	.byte	0xff
	.zero		1


	//   ....[194]....
        /*0d10*/ 	.word	0x000089b0
        /*0d14*/ 	.word	0x00000000
        /*0d18*/ 	.word	0x00000000
        /*0d1c*/ 	.short	0x010a
        /*0d1e*/ 	.byte	0xff
	.zero		1


	//   ....[195]....
        /*0d20*/ 	.word	0x00008a10
        /*0d24*/ 	.word	0x00000000
        /*0d28*/ 	.word	0x00000000
        /*0d2c*/ 	.short	0x010a
        /*0d2e*/ 	.byte	0xff
	.zero		1


	//   ....[196]....
        /*0d30*/ 	.word	0x00008a60
        /*0d34*/ 	.word	0x00000000
        /*0d38*/ 	.word	0x000001e0
        /*0d3c*/ 	.short	0x010a
        /*0d3e*/ 	.byte	0xff
	.zero		1


	//   ....[197]....
        /*0d40*/ 	.word	0x00008ac0
        /*0d44*/ 	.word	0x00000000
        /*0d48*/ 	.word	0x000001d8
        /*0d4c*/ 	.short	0x010a
        /*0d4e*/ 	.byte	0xff
	.zero		1


	//   ....[198]....
        /*0d50*/ 	.word	0x00008b20
        /*0d54*/ 	.word	0x00000000
        /*0d58*/ 	.word	0x000001b8
        /*0d5c*/ 	.short	0x010a
        /*0d5e*/ 	.byte	0xff
	.zero		1


	//   ....[199]....
        /*0d60*/ 	.word	0x00008b80
        /*0d64*/ 	.word	0x00000000
        /*0d68*/ 	.word	0x000001b8
        /*0d6c*/ 	.short	0x010a
        /*0d6e*/ 	.byte	0xff
	.zero		1


	//   ....[200]....
        /*0d70*/ 	.word	0x00008be0
        /*0d74*/ 	.word	0x00000000
        /*0d78*/ 	.word	0x00000000
        /*0d7c*/ 	.short	0x010a
        /*0d7e*/ 	.byte	0xff
	.zero		1


	//   ....[201]....
        /*0d80*/ 	.word	0x00008c40
        /*0d84*/ 	.word	0x00000000
        /*0d88*/ 	.word	0x00000000
        /*0d8c*/ 	.short	0x010a
        /*0d8e*/ 	.byte	0xff
	.zero		1


	//   ....[202]....
        /*0d90*/ 	.word	0x00008c90
        /*0d94*/ 	.word	0x00000000
        /*0d98*/ 	.word	0x000001e0
        /*0d9c*/ 	.short	0x010a
        /*0d9e*/ 	.byte	0xff
	.zero		1


	//   ....[203]....
        /*0da0*/ 	.word	0x00008ce0
        /*0da4*/ 	.word	0x00000002
        /*0da8*/ 	.word	0x000001a0
        /*0dac*/ 	.short	0x010a
        /*0dae*/ 	.byte	0xff
	.zero		1


	//   ....[204]....
        /*0db0*/ 	.word	0x00008d30
        /*0db4*/ 	.word	0x0000002c
        /*0db8*/ 	.word	0x00000200
        /*0dbc*/ 	.short	0x010a
        /*0dbe*/ 	.byte	0xff
	.zero		1


	//   ....[205]....
        /*0dc0*/ 	.word	0x00008d80
        /*0dc4*/ 	.word	0x00000002
        /*0dc8*/ 	.word	0x000001a0
        /*0dcc*/ 	.short	0x010a
        /*0dce*/ 	.byte	0xff
	.zero		1


	//----- nvinfo : EIATTR_NUM_MBARRIERS
	.align		4
.L_47:
        /*0dd0*/ 	.byte	0x03, 0x38
        /*0dd2*/ 	.short	0x004c


	//----- nvinfo : EIATTR_EXIT_INSTR_OFFSETS
	.align		4
        /*0dd4*/ 	.byte	0x04, 0x1c
        /*0dd6*/ 	.short	(.L_49 - .L_48)


	//   ....[0]....
.L_48:
        /*0dd8*/ 	.word	0x00003410


	//   ....[1]....
        /*0ddc*/ 	.word	0x00003900


	//   ....[2]....
        /*0de0*/ 	.word	0x00003960


	//   ....[3]....
        /*0de4*/ 	.word	0x000047c0


	//   ....[4]....
        /*0de8*/ 	.word	0x00005680


	//   ....[5]....
        /*0dec*/ 	.word	0x000056c0


	//   ....[6]....
        /*0df0*/ 	.word	0x00007a80


	//   ....[7]....
        /*0df4*/ 	.word	0x00007b00


	//   ....[8]....
        /*0df8*/ 	.word	0x00007b30


	//   ....[9]....
        /*0dfc*/ 	.word	0x00007ba0


	//----- nvinfo : EIATTR_MAX_THREADS
	.align		4
.L_49:
        /*0e00*/ 	.byte	0x04, 0x05
        /*0e02*/ 	.short	(.L_51 - .L_50)
.L_50:
        /*0e04*/ 	.word	0x00000100
        /*0e08*/ 	.word	0x00000001
        /*0e0c*/ 	.word	0x00000001


	//----- nvinfo : EIATTR_CRS_STACK_SIZE
	.align		4
.L_51:
        /*0e10*/ 	.byte	0x04, 0x1e
        /*0e12*/ 	.short	(.L_53 - .L_52)
.L_52:
        /*0e14*/ 	.word	0x00000000


	//----- nvinfo : EIATTR_CBANK_PARAM_SIZE
	.align		4
.L_53:
        /*0e18*/ 	.byte	0x03, 0x19
        /*0e1a*/ 	.short	0x0800


	//----- nvinfo : EIATTR_PARAM_CBANK
	.align		4
        /*0e1c*/ 	.byte	0x04, 0x0a
        /*0e1e*/ 	.short	(.L_55 - .L_54)
	.align		4
.L_54:
        /*0e20*/ 	.word	index@(.nv.constant0._ZN7cutlass13device_kernelINS_4gemm6kernel13GemmUniversalIN4cute5tupleIJiiiiEEENS1_10collective13CollectiveMmaINS1_35MainloopSm100TmaUmmaWarpSpecializedILi26ELi2ELi4ENS5_IJNS4_1CILi1EEESB_SB_EEEEENS5_IJNSA_ILi64EEESE_NSA_ILi32EEEEEENS_10bfloat16_tENS5_IJSB_llEEESH_SI_NS4_8TiledMMAINS4_8MMA_AtomIJNS4_20SM100_MMA_F16BF16_SSISH_SH_fLi64ELi64ELNS4_4UMMA5MajorE1ELSN_1ELNSM_7ScaleInE0ELSO_0EEEEEENS4_6LayoutISC_NS5_IJNSA_ILi0EEESS_SS_EEEEENS5_IJNS4_10UnderscoreESV_SV_EEEEENS4_13SM90_TMA_LOADENS4_14ComposedLayoutINS4_7SwizzleILi3ELi4ELi3EEENS4_18smem_ptr_flag_bitsILi16EEENSR_INS5_IJSE_NSA_ILi8EEEEEENS5_IJSB_SE_EEEEEEEvNS4_8identityESY_S18_vS19_EENS_8epilogue10collective18CollectiveEpilogueINS1B_23Sm100TmaWarpSpecializedILi3ELi2ELi16ELb1ELb0EEEJSG_NS5_IJNSR_ISE_SB_EENSR_ISF_SB_EEEEESH_NS5_IJlSB_lEEESH_S1J_NS1B_6fusion15FusionCallbacksIS1F_NS1K_17LinearCombinationISH_fSH_fLNS_15FloatRoundStyleE2EEESG_S1I_JEEENS4_5SM1004TMEM4LOAD26SM100_TMEM_LOAD_16dp256b4xESY_NSZ_INS10_ILi2ELi4ELi3EEES13_NSR_INS5_IJS14_SF_EEENS5_IJSF_SB_EEEEEEENS4_17SM75_U32x4_LDSM_NENS4_14SM90_TMA_STOREES1Y_NS4_17SM90_U32x4_STSM_NENS4_39AutoVectorizingCopyWithAssumedAlignmentILi128EEEEEEvvEEEEvNT_6ParamsE)
        /*0e24*/ 	.short	0x0380
        /*0e26*/ 	.short	0x0800


	//----- nvinfo : EIATTR_SW_WAR
	.align		4
.L_55:
        /*0e28*/ 	.byte	0x04, 0x36
        /*0e2a*/ 	.short	(.L_57 - .L_56)
.L_56:
        /*0e2c*/ 	.word	0x00000008
.L_57:


//--------------------- .nv.callgraph             --------------------------
	.section	.nv.callgraph,"",@"SHT_CUDA_CALLGRAPH"
	.align	4
	.sectionentsize	8
	.align		4
        /*0000*/ 	.word	0x00000000
	.align		4
        /*0004*/ 	.word	0xffffffff
	.align		4
        /*0008*/ 	.word	index@(_ZN7cutlass13device_kernelINS_4gemm6kernel13GemmUniversalIN4cute5tupleIJiiiiEEENS1_10collective13CollectiveMmaINS1_35MainloopSm100TmaUmmaWarpSpecializedILi26ELi2ELi4ENS5_IJNS4_1CILi1EEESB_SB_EEEEENS5_IJNSA_ILi64EEESE_NSA_ILi32EEEEEENS_10bfloat16_tENS5_IJSB_llEEESH_SI_NS4_8TiledMMAINS4_8MMA_AtomIJNS4_20SM100_MMA_F16BF16_SSISH_SH_fLi64ELi64ELNS4_4UMMA5MajorE1ELSN_1ELNSM_7ScaleInE0ELSO_0EEEEEENS4_6LayoutISC_NS5_IJNSA_ILi0EEESS_SS_EEEEENS5_IJNS4_10UnderscoreESV_SV_EEEEENS4_13SM90_TMA_LOADENS4_14ComposedLayoutINS4_7SwizzleILi3ELi4ELi3EEENS4_18smem_ptr_flag_bitsILi16EEENSR_INS5_IJSE_NSA_ILi8EEEEEENS5_IJSB_SE_EEEEEEEvNS4_8identityESY_S18_vS19_EENS_8epilogue10collective18CollectiveEpilogueINS1B_23Sm100TmaWarpSpecializedILi3ELi2ELi16ELb1ELb0EEEJSG_NS5_IJNSR_ISE_SB_EENSR_ISF_SB_EEEEESH_NS5_IJlSB_lEEESH_S1J_NS1B_6fusion15FusionCallbacksIS1F_NS1K_17LinearCombinationISH_fSH_fLNS_15FloatRoundStyleE2EEESG_S1I_JEEENS4_5SM1004TMEM4LOAD26SM100_TMEM_LOAD_16dp256b4xESY_NSZ_INS10_ILi2ELi4ELi3EEES13_NSR_INS5_IJS14_SF_EEENS5_IJSF_SB_EEEEEEENS4_17SM75_U32x4_LDSM_NENS4_14SM90_TMA_STOREES1Y_NS4_17SM90_U32x4_STSM_NENS4_39AutoVectorizingCopyWithAssumedAlignmentILi128EEEEEEvvEEEEvNT_6ParamsE)
	.align		4
        /*000c*/ 	.word	index@(__assertfail)
	.align		4
        /*0010*/ 	.word	0x00000000
	.align		4
        /*0014*/ 	.word	0xfffffffe
	.align		4
        /*0018*/ 	.word	0x00000000
	.align		4
        /*001c*/ 	.word	0xfffffffd
	.align		4
        /*0020*/ 	.word	0x00000000
	.align		4
        /*0024*/ 	.word	0xfffffffc


//--------------------- .nv.constant4             --------------------------
	.section	.nv.constant4,"a",@progbits
	.align	8
	.align		8
.nv.constant4:
        /*0000*/ 	.dword	__assertfail
	.align		8
        /*0008*/ 	.dword	__unnamed_1
	.align		8
        /*0010*/ 	.dword	__unnamed_2
	.align		8
        /*0018*/ 	.dword	_ZN40_INTERNAL_f1a6b182_4_k_cu_d8c70bef_246374cuda3std3__45__cpo5beginE
	.align		8
        /*0020*/ 	.dword	_ZN40_INTERNAL_f1a6b182_4_k_cu_d8c70bef_246374cuda3std3__45__cpo3endE
	.align		8
        /*0028*/ 	.dword	_ZN40_INTERNAL_f1a6b182_4_k_cu_d8c70bef_246374cuda3std3__45__cpo6cbeginE
	.align		8
        /*0030*/ 	.dword	_ZN40_INTERNAL_f1a6b182_4_k_cu_d8c70bef_246374cuda3std3__45__cpo4cendE
	.align		8
        /*0038*/ 	.dword	_ZN40_INTERNAL_f1a6b182_4_k_cu_d8c70bef_246374cuda3std3__442_GLOBAL__N__f1a6b182_4_k_cu_d8c70bef_246376ignoreE
	.align		8
        /*0040*/ 	.dword	_ZN40_INTERNAL_f1a6b182_4_k_cu_d8c70bef_246374cuda3std3__419piecewise_constructE
	.align		8
        /*0048*/ 	.dword	_ZN40_INTERNAL_f1a6b182_4_k_cu_d8c70bef_246374cuda3std3__48in_placeE
	.align		8
        /*0050*/ 	.dword	_ZN40_INTERNAL_f1a6b182_4_k_cu_d8c70bef_246374cuda3std6ranges3__45__cpo4swapE
	.align		8
        /*0058*/ 	.dword	_ZN40_INTERNAL_f1a6b182_4_k_cu_d8c70bef_246374cuda3std6ranges3__45__cpo9iter_moveE
	.align		8
        /*0060*/ 	.dword	_ZN40_INTERNAL_f1a6b182_4_k_cu_d8c70bef_246374cute7productE
	.align		8
        /*0068*/ 	.dword	_ZN40_INTERNAL_f1a6b182_4_k_cu_d8c70bef_246374cute1_E
	.align		8
        /*0070*/ 	.dword	$str$25
	.align		8
        /*0078*/ 	.dword	$str$26
	.align		8
        /*0080*/ 	.dword	$str$27
	.align		8
        /*0088*/ 	.dword	$str$28


//--------------------- .text._ZN7cutlass13device_kernelINS_4gemm6kernel13GemmUniversalIN4cute5tupleIJiiiiEEENS1_10collective13CollectiveMmaINS1_35MainloopSm100TmaUmmaWarpSpecializedILi26ELi2ELi4ENS5_IJNS4_1CILi1EEESB_SB_EEEEENS5_IJNSA_ILi64EEESE_NSA_ILi32EEEEEENS_10bfloat16_tENS5_IJSB_llEEESH_SI_NS4_8TiledMMAINS4_8MMA_AtomIJNS4_20SM100_MMA_F16BF16_SSISH_SH_fLi64ELi64ELNS4_4UMMA5MajorE1ELSN_1ELNSM_7ScaleInE0ELSO_0EEEEEENS4_6LayoutISC_NS5_IJNSA_ILi0EEESS_SS_EEEEENS5_IJNS4_10UnderscoreESV_SV_EEEEENS4_13SM90_TMA_LOADENS4_14ComposedLayoutINS4_7SwizzleILi3ELi4ELi3EEENS4_18smem_ptr_flag_bitsILi16EEENSR_INS5_IJSE_NSA_ILi8EEEEEENS5_IJSB_SE_EEEEEEEvNS4_8identityESY_S18_vS19_EENS_8epilogue10collective18CollectiveEpilogueINS1B_23Sm100TmaWarpSpecializedILi3ELi2ELi16ELb1ELb0EEEJSG_NS5_IJNSR_ISE_SB_EENSR_ISF_SB_EEEEESH_NS5_IJlSB_lEEESH_S1J_NS1B_6fusion15FusionCallbacksIS1F_NS1K_17LinearCombinationISH_fSH_fLNS_15FloatRoundStyleE2EEESG_S1I_JEEENS4_5SM1004TMEM4LOAD26SM100_TMEM_LOAD_16dp256b4xESY_NSZ_INS10_ILi2ELi4ELi3EEES13_NSR_INS5_IJS14_SF_EEENS5_IJSF_SB_EEEEEEENS4_17SM75_U32x4_LDSM_NENS4_14SM90_TMA_STOREES1Y_NS4_17SM90_U32x4_STSM_NENS4_39AutoVectorizingCopyWithAssumedAlignmentILi128EEEEEEvvEEEEvNT_6ParamsE --------------------------
	.section	.text._ZN7cutlass13device_kernelINS_4gemm6kernel13GemmUniversalIN4cute5tupleIJiiiiEEENS1_10collective13CollectiveMmaINS1_35MainloopSm100TmaUmmaWarpSpecializedILi26ELi2ELi4ENS5_IJNS4_1CILi1EEESB_SB_EEEEENS5_IJNSA_ILi64EEESE_NSA_ILi32EEEEEENS_10bfloat16_tENS5_IJSB_llEEESH_SI_NS4_8TiledMMAINS4_8MMA_AtomIJNS4_20SM100_MMA_F16BF16_SSISH_SH_fLi64ELi64ELNS4_4UMMA5MajorE1ELSN_1ELNSM_7ScaleInE0ELSO_0EEEEEENS4_6LayoutISC_NS5_IJNSA_ILi0EEESS_SS_EEEEENS5_IJNS4_10UnderscoreESV_SV_EEEEENS4_13SM90_TMA_LOADENS4_14ComposedLayoutINS4_7SwizzleILi3ELi4ELi3EEENS4_18smem_ptr_flag_bitsILi16EEENSR_INS5_IJSE_NSA_ILi8EEEEEENS5_IJSB_SE_EEEEEEEvNS4_8identityESY_S18_vS19_EENS_8epilogue10collective18CollectiveEpilogueINS1B_23Sm100TmaWarpSpecializedILi3ELi2ELi16ELb1ELb0EEEJSG_NS5_IJNSR_ISE_SB_EENSR_ISF_SB_EEEEESH_NS5_IJlSB_lEEESH_S1J_NS1B_6fusion15FusionCallbacksIS1F_NS1K_17LinearCombinationISH_fSH_fLNS_15FloatRoundStyleE2EEESG_S1I_JEEENS4_5SM1004TMEM4LOAD26SM100_TMEM_LOAD_16dp256b4xESY_NSZ_INS10_ILi2ELi4ELi3EEES13_NSR_INS5_IJS14_SF_EEENS5_IJSF_SB_EEEEEEENS4_17SM75_U32x4_LDSM_NENS4_14SM90_TMA_STOREES1Y_NS4_17SM90_U32x4_STSM_NENS4_39AutoVectorizingCopyWithAssumedAlignmentILi128EEEEEEvvEEEEvNT_6ParamsE,"ax",@progbits
	.align	128
.text._ZN7cutlass13device_kernelINS_4gemm6kernel13GemmUniversalIN4cute5tupleIJiiiiEEENS1_10collective13CollectiveMmaINS1_35MainloopSm100TmaUmmaWarpSpecializedILi26ELi2ELi4ENS5_IJNS4_1CILi1EEESB_SB_EEEEENS5_IJNSA_ILi64EEESE_NSA_ILi32EEEEEENS_10bfloat16_tENS5_IJSB_llEEESH_SI_NS4_8TiledMMAINS4_8MMA_AtomIJNS4_20SM100_MMA_F16BF16_SSISH_SH_fLi64ELi64ELNS4_4UMMA5MajorE1ELSN_1ELNSM_7ScaleInE0ELSO_0EEEEEENS4_6LayoutISC_NS5_IJNSA_ILi0EEESS_SS_EEEEENS5_IJNS4_10UnderscoreESV_SV_EEEEENS4_13SM90_TMA_LOADENS4_14ComposedLayoutINS4_7SwizzleILi3ELi4ELi3EEENS4_18smem_ptr_flag_bitsILi16EEENSR_INS5_IJSE_NSA_ILi8EEEEEENS5_IJSB_SE_EEEEEEEvNS4_8identityESY_S18_vS19_EENS_8epilogue10collective18CollectiveEpilogueINS1B_23Sm100TmaWarpSpecializedILi3ELi2ELi16ELb1ELb0EEEJSG_NS5_IJNSR_ISE_SB_EENSR_ISF_SB_EEEEESH_NS5_IJlSB_lEEESH_S1J_NS1B_6fusion15FusionCallbacksIS1F_NS1K_17LinearCombinationISH_fSH_fLNS_15FloatRoundStyleE2EEESG_S1I_JEEENS4_5SM1004TMEM4LOAD26SM100_TMEM_LOAD_16dp256b4xESY_NSZ_INS10_ILi2ELi4ELi3EEES13_NSR_INS5_IJS14_SF_EEENS5_IJSF_SB_EEEEEEENS4_17SM75_U32x4_LDSM_NENS4_14SM90_TMA_STOREES1Y_NS4_17SM90_U32x4_STSM_NENS4_39AutoVectorizingCopyWithAssumedAlignmentILi128EEEEEEvvEEEEvNT_6ParamsE:
        .type           _ZN7cutlass13device_kernelINS_4gemm6kernel13GemmUniversalIN4cute5tupleIJiiiiEEENS1_10collective13CollectiveMmaINS1_35MainloopSm100TmaUmmaWarpSpecializedILi26ELi2ELi4ENS5_IJNS4_1CILi1EEESB_SB_EEEEENS5_IJNSA_ILi64EEESE_NSA_ILi32EEEEEENS_10bfloat16_tENS5_IJSB_llEEESH_SI_NS4_8TiledMMAINS4_8MMA_AtomIJNS4_20SM100_MMA_F16BF16_SSISH_SH_fLi64ELi64ELNS4_4UMMA5MajorE1ELSN_1ELNSM_7ScaleInE0ELSO_0EEEEEENS4_6LayoutISC_NS5_IJNSA_ILi0EEESS_SS_EEEEENS5_IJNS4_10UnderscoreESV_SV_EEEEENS4_13SM90_TMA_LOADENS4_14ComposedLayoutINS4_7SwizzleILi3ELi4ELi3EEENS4_18smem_ptr_flag_bitsILi16EEENSR_INS5_IJSE_NSA_ILi8EEEEEENS5_IJSB_SE_EEEEEEEvNS4_8identityESY_S18_vS19_EENS_8epilogue10collective18CollectiveEpilogueINS1B_23Sm100TmaWarpSpecializedILi3ELi2ELi16ELb1ELb0EEEJSG_NS5_IJNSR_ISE_SB_EENSR_ISF_SB_EEEEESH_NS5_IJlSB_lEEESH_S1J_NS1B_6fusion15FusionCallbacksIS1F_NS1K_17LinearCombinationISH_fSH_fLNS_15FloatRoundStyleE2EEESG_S1I_JEEENS4_5SM1004TMEM4LOAD26SM100_TMEM_LOAD_16dp256b4xESY_NSZ_INS10_ILi2ELi4ELi3EEES13_NSR_INS5_IJS14_SF_EEENS5_IJSF_SB_EEEEEEENS4_17SM75_U32x4_LDSM_NENS4_14SM90_TMA_STOREES1Y_NS4_17SM90_U32x4_STSM_NENS4_39AutoVectorizingCopyWithAssumedAlignmentILi128EEEEEEvvEEEEvNT_6ParamsE,@function
        .size           _ZN7cutlass13device_kernelINS_4gemm6kernel13GemmUniversalIN4cute5tupleIJiiiiEEENS1_10collective13CollectiveMmaINS1_35MainloopSm100TmaUmmaWarpSpecializedILi26ELi2ELi4ENS5_IJNS4_1CILi1EEESB_SB_EEEEENS5_IJNSA_ILi64EEESE_NSA_ILi32EEEEEENS_10bfloat16_tENS5_IJSB_llEEESH_SI_NS4_8TiledMMAINS4_8MMA_AtomIJNS4_20SM100_MMA_F16BF16_SSISH_SH_fLi64ELi64ELNS4_4UMMA5MajorE1ELSN_1ELNSM_7ScaleInE0ELSO_0EEEEEENS4_6LayoutISC_NS5_IJNSA_ILi0EEESS_SS_EEEEENS5_IJNS4_10UnderscoreESV_SV_EEEEENS4_13SM90_TMA_LOADENS4_14ComposedLayoutINS4_7SwizzleILi3ELi4ELi3EEENS4_18smem_ptr_flag_bitsILi16EEENSR_INS5_IJSE_NSA_ILi8EEEEEENS5_IJSB_SE_EEEEEEEvNS4_8identityESY_S18_vS19_EENS_8epilogue10collective18CollectiveEpilogueINS1B_23Sm100TmaWarpSpecializedILi3ELi2ELi16ELb1ELb0EEEJSG_NS5_IJNSR_ISE_SB_EENSR_ISF_SB_EEEEESH_NS5_IJlSB_lEEESH_S1J_NS1B_6fusion15FusionCallbacksIS1F_NS1K_17LinearCombinationISH_fSH_fLNS_15FloatRoundStyleE2EEESG_S1I_JEEENS4_5SM1004TMEM4LOAD26SM100_TMEM_LOAD_16dp256b4xESY_NSZ_INS10_ILi2ELi4ELi3EEES13_NSR_INS5_IJS14_SF_EEENS5_IJSF_SB_EEEEEEENS4_17SM75_U32x4_LDSM_NENS4_14SM90_TMA_STOREES1Y_NS4_17SM90_U32x4_STSM_NENS4_39AutoVectorizingCopyWithAssumedAlignmentILi128EEEEEEvvEEEEvNT_6ParamsE,(.L_x_221 - _ZN7cutlass13device_kernelINS_4gemm6kernel13GemmUniversalIN4cute5tupleIJiiiiEEENS1_10collective13CollectiveMmaINS1_35MainloopSm100TmaUmmaWarpSpecializedILi26ELi2ELi4ENS5_IJNS4_1CILi1EEESB_SB_EEEEENS5_IJNSA_ILi64EEESE_NSA_ILi32EEEEEENS_10bfloat16_tENS5_IJSB_llEEESH_SI_NS4_8TiledMMAINS4_8MMA_AtomIJNS4_20SM100_MMA_F16BF16_SSISH_SH_fLi64ELi64ELNS4_4UMMA5MajorE1ELSN_1ELNSM_7ScaleInE0ELSO_0EEEEEENS4_6LayoutISC_NS5_IJNSA_ILi0EEESS_SS_EEEEENS5_IJNS4_10UnderscoreESV_SV_EEEEENS4_13SM90_TMA_LOADENS4_14ComposedLayoutINS4_7SwizzleILi3ELi4ELi3EEENS4_18smem_ptr_flag_bitsILi16EEENSR_INS5_IJSE_NSA_ILi8EEEEEENS5_IJSB_SE_EEEEEEEvNS4_8identityESY_S18_vS19_EENS_8epilogue10collective18CollectiveEpilogueINS1B_23Sm100TmaWarpSpecializedILi3ELi2ELi16ELb1ELb0EEEJSG_NS5_IJNSR_ISE_SB_EENSR_ISF_SB_EEEEESH_NS5_IJlSB_lEEESH_S1J_NS1B_6fusion15FusionCallbacksIS1F_NS1K_17LinearCombinationISH_fSH_fLNS_15FloatRoundStyleE2EEESG_S1I_JEEENS4_5SM1004TMEM4LOAD26SM100_TMEM_LOAD_16dp256b4xESY_NSZ_INS10_ILi2ELi4ELi3EEES13_NSR_INS5_IJS14_SF_EEENS5_IJSF_SB_EEEEEEENS4_17SM75_U32x4_LDSM_NENS4_14SM90_TMA_STOREES1Y_NS4_17SM90_U32x4_STSM_NENS4_39AutoVectorizingCopyWithAssumedAlignmentILi128EEEEEEvvEEEEvNT_6ParamsE)
        .other          _ZN7cutlass13device_kernelINS_4gemm6kernel13GemmUniversalIN4cute5tupleIJiiiiEEENS1_10collective13CollectiveMmaINS1_35MainloopSm100TmaUmmaWarpSpecializedILi26ELi2ELi4ENS5_IJNS4_1CILi1EEESB_SB_EEEEENS5_IJNSA_ILi64EEESE_NSA_ILi32EEEEEENS_10bfloat16_tENS5_IJSB_llEEESH_SI_NS4_8TiledMMAINS4_8MMA_AtomIJNS4_20SM100_MMA_F16BF16_SSISH_SH_fLi64ELi64ELNS4_4UMMA5MajorE1ELSN_1ELNSM_7ScaleInE0ELSO_0EEEEEENS4_6LayoutISC_NS5_IJNSA_ILi0EEESS_SS_EEEEENS5_IJNS4_10UnderscoreESV_SV_EEEEENS4_13SM90_TMA_LOADENS4_14ComposedLayoutINS4_7SwizzleILi3ELi4ELi3EEENS4_18smem_ptr_flag_bitsILi16EEENSR_INS5_IJSE_NSA_ILi8EEEEEENS5_IJSB_SE_EEEEEEEvNS4_8identityESY_S18_vS19_EENS_8epilogue10collective18CollectiveEpilogueINS1B_23Sm100TmaWarpSpecializedILi3ELi2ELi16ELb1ELb0EEEJSG_NS5_IJNSR_ISE_SB_EENSR_ISF_SB_EEEEESH_NS5_IJlSB_lEEESH_S1J_NS1B_6fusion15FusionCallbacksIS1F_NS1K_17LinearCombinationISH_fSH_fLNS_15FloatRoundStyleE2EEESG_S1I_JEEENS4_5SM1004TMEM4LOAD26SM100_TMEM_LOAD_16dp256b4xESY_NSZ_INS10_ILi2ELi4ELi3EEES13_NSR_INS5_IJS14_SF_EEENS5_IJSF_SB_EEEEEEENS4_17SM75_U32x4_LDSM_NENS4_14SM90_TMA_STOREES1Y_NS4_17SM90_U32x4_STSM_NENS4_39AutoVectorizingCopyWithAssumedAlignmentILi128EEEEEEvvEEEEvNT_6ParamsE,@"STO_CUDA_ENTRY STV_DEFAULT"
_ZN7cutlass13device_kernelINS_4gemm6kernel13GemmUniversalIN4cute5tupleIJiiiiEEENS1_10collective13CollectiveMmaINS1_35MainloopSm100TmaUmmaWarpSpecializedILi26ELi2ELi4ENS5_IJNS4_1CILi1EEESB_SB_EEEEENS5_IJNSA_ILi64EEESE_NSA_ILi32EEEEEENS_10bfloat16_tENS5_IJSB_llEEESH_SI_NS4_8TiledMMAINS4_8MMA_AtomIJNS4_20SM100_MMA_F16BF16_SSISH_SH_fLi64ELi64ELNS4_4UMMA5MajorE1ELSN_1ELNSM_7ScaleInE0ELSO_0EEEEEENS4_6LayoutISC_NS5_IJNSA_ILi0EEESS_SS_EEEEENS5_IJNS4_10UnderscoreESV_SV_EEEEENS4_13SM90_TMA_LOADENS4_14ComposedLayoutINS4_7SwizzleILi3ELi4ELi3EEENS4_18smem_ptr_flag_bitsILi16EEENSR_INS5_IJSE_NSA_ILi8EEEEEENS5_IJSB_SE_EEEEEEEvNS4_8identityESY_S18_vS19_EENS_8epilogue10collective18CollectiveEpilogueINS1B_23Sm100TmaWarpSpecializedILi3ELi2ELi16ELb1ELb0EEEJSG_NS5_IJNSR_ISE_SB_EENSR_ISF_SB_EEEEESH_NS5_IJlSB_lEEESH_S1J_NS1B_6fusion15FusionCallbacksIS1F_NS1K_17LinearCombinationISH_fSH_fLNS_15FloatRoundStyleE2EEESG_S1I_JEEENS4_5SM1004TMEM4LOAD26SM100_TMEM_LOAD_16dp256b4xESY_NSZ_INS10_ILi2ELi4ELi3EEES13_NSR_INS5_IJS14_SF_EEENS5_IJSF_SB_EEEEEEENS4_17SM75_U32x4_LDSM_NENS4_14SM90_TMA_STOREES1Y_NS4_17SM90_U32x4_STSM_NENS4_39AutoVectorizingCopyWithAssumedAlignmentILi128EEEEEEvvEEEEvNT_6ParamsE:
[----:B------:R-:W1:Y:S01]  /*0000*/  LDC R1, c[0x0][0x37c] ;  /* 0x0000df00ff017b82 */ /* 0x000e620000000800 */
[----:B------:R-:W2:Y:S01]  /*0010*/  S2R R70, SR_TID.X ;  /* 0x0000000000467919 */ /* 0x000ea20000002100 */
[----:B------:R-:W3:Y:S01]  /*0020*/  LDCU.64 UR4, c[0x0][0x890] ;  /* 0x00011200ff0477ac */ /* 0x000ee20008000a00 */
[----:B------:R-:W-:Y:S02]  /*0030*/  PRMT R60, RZ, 0x7610, R60 ;  /* 0x00007610ff3c7816 */ /* 0x000fe4000000003c */
[----:B------:R-:W-:Y:S01]  /*0040*/  ELECT P5, URZ, PT ;  /* 0x0000000000ff782f */ /* 0x000fe200038a0000 */
[----:B------:R-:W4:Y:S01]  /*0050*/  LDCU.64 UR46, c[0x0][0x358] ;  /* 0x00006b00ff2e77ac */ /* 0x000f220008000a00 */
[----:B---3--:R-:W-:-:S04]  /*0060*/  UISETP.NE.U32.AND UP0, UPT, UR4, URZ, UPT ;  /* 0x000000ff0400728c */ /* 0x008fc8000bf05070 */
[----:B------:R-:W-:Y:S01]  /*0070*/  UISETP.NE.AND.EX UP0, UPT, UR5, URZ, UPT, UP0 ;  /* 0x000000ff0500728c */ /* 0x000fe2000bf05300 */
[----:B--2---:R-:W-:-:S05]  /*0080*/  SHF.R.U32.HI R65, RZ, 0x5, R70 ;  /* 0x00000005ff417819 */ /* 0x004fca0000011646 */
[----:B------:R-:W2:Y:S02]  /*0090*/  SHFL.IDX PT, R0, R65, RZ, 0x1f ;  /* 0x00001fff41007589 */ /* 0x000ea400000e0000 */
[----:B--2---:R-:W-:Y:S01]  /*00a0*/  R2UR UR8, R0 ;  /* 0x00000000000872ca */ /* 0x004fe200000e0000 */
[----:B-1--4-:R-:W-:-:S14]  /*00b0*/  BRA.U UP0, `(.L_x_0) ;  /* 0x00000001002c7547 */ /* 0x012fdc000b800000 */
[----:B------:R-:W1:Y:S02]  /*00c0*/  LDCU.64 UR6, c[0x0][0x888] ;  /* 0x00011100ff0677ac */ /* 0x000e640008000a00 */
[----:B-1----:R-:W-:-:S04]  /*00d0*/  UISETP.NE.U32.AND UP0, UPT, UR6, URZ, UPT ;  /* 0x000000ff0600728c */ /* 0x002fc8000bf05070 */
[----:B------:R-:W-:-:S09]  /*00e0*/  UISETP.NE.AND.EX UP0, UPT, UR7, URZ, UPT, UP0 ;  /* 0x000000ff0700728c */ /* 0x000fd2000bf05300 */
[----:B------:R-:W-:Y:S05]  /*00f0*/  BRA.U !UP0, `(.L_x_1) ;  /* 0x0000000108107547 */ /* 0x000fea000b800000 */
[----:B------:R-:W1:Y:S02]  /*0100*/  LDC.64 R2, c[0x0][0x888] ;  /* 0x00022200ff027b82 */ /* 0x000e640000000a00 */
[----:B-1----:R1:W5:Y:S01]  /*0110*/  LDG.E R35, desc[UR46][R2.64] ;  /* 0x0000002e02237981 */ /* 0x002362000c1e1900 */
[----:B------:R-:W-:Y:S01]  /*0120*/  HFMA2 R60, -RZ, RZ, 0, 5.9604644775390625e-08 ;  /* 0x00000001ff3c7431 */ /* 0x000fe200000001ff */
[----:B------:R-:W-:Y:S05]  /*0130*/  BRA `(.L_x_0) ;  /* 0x00000000000c7947 */ /* 0x000fea0003800000 */
.L_x_1:
[----:B------:R-:W1:Y:S01]  /*0140*/  LDCU UR6, c[0x0][0x880] ;  /* 0x00011000ff0677ac */ /* 0x000e620008000800 */
[----:B------:R-:W-:Y:S01]  /*0150*/  HFMA2 R60, -RZ, RZ, 0, 5.9604644775390625e-08 ;  /* 0x00000001ff3c7431 */ /* 0x000fe200000001ff */
[----:B-1----:R-:W-:-:S07]  /*0160*/  MOV R35, UR6 ;  /* 0x0000000600237c02 */ /* 0x002fce0008000f00 */
.L_x_0:
[----:B------:R-:W2:Y:S02]  /*0170*/  LDCU.64 UR6, c[0x0][0x8b0] ;  /* 0x00011600ff0677ac */ /* 0x000ea40008000a00 */
[----:B--2---:R-:W-:-:S04]  /*0180*/  UISETP.NE.U32.AND UP0, UPT, UR6, URZ, UPT ;  /* 0x000000ff0600728c */ /* 0x004fc8000bf05070 */
[----:B------:R-:W-:-:S09]  /*0190*/  UISETP.NE.AND.EX UP0, UPT, UR7, URZ, UPT, UP0 ;  /* 0x000000ff0700728c */ /* 0x000fd2000bf05300 */
[----:B------:R-:W-:Y:S05]  /*01a0*/  BRA.U UP0, `(.L_x_2) ;  /* 0x0000000100247547 */ /* 0x000fea000b800000 */
[----:B------:R-:W2:Y:S02]  /*01b0*/  LDCU.64 UR6, c[0x0][0x8a8] ;  /* 0x00011500ff0677ac */ /* 0x000ea40008000a00 */
[----:B--2---:R-:W-:-:S04]  /*01c0*/  UISETP.NE.U32.AND UP0, UPT, UR6, URZ, UPT ;  /* 0x000000ff0600728c */ /* 0x004fc8000bf05070 */
[----:B------:R-:W-:-:S09]  /*01d0*/  UISETP.NE.AND.EX UP0, UPT, UR7, URZ, UPT, UP0 ;  /* 0x000000ff0700728c */ /* 0x000fd2000bf05300 */
[----:B------:R-:W-:Y:S05]  /*01e0*/  BRA.U !UP0, `(.L_x_3) ;  /* 0x00000001080c7547 */ /* 0x000fea000b800000 */
[----:B-1----:R-:W1:Y:S02]  /*01f0*/  LDC.64 R2, c[0x0][0x8a8] ;  /* 0x00022a00ff027b82 */ /* 0x002e640000000a00 */
[----:B-1----:R2:W5:Y:S01]  /*0200*/  LDG.E R33, desc[UR46][R2.64] ;  /* 0x0000002e02217981 */ /* 0x002562000c1e1900 */
[----:B------:R-:W-:Y:S05]  /*0210*/  BRA `(.L_x_2) ;  /* 0x0000000000087947 */ /* 0x000fea0003800000 */
.L_x_3:
[----:B------:R-:W2:Y:S02]  /*0220*/  LDCU UR6, c[0x0][0x8a0] ;  /* 0x00011400ff0677ac */ /* 0x000ea40008000800 */
[----:B--2---:R-:W-:Y:S02]  /*0230*/  MOV R33, UR6 ;  /* 0x0000000600217c02 */ /* 0x004fe40008000f00 */
.L_x_2:
[----:B------:R-:W-:Y:S01]  /*0240*/  IMAD.U32 R0, RZ, RZ, UR8 ;  /* 0x00000008ff007e24 */ /* 0x000fe2000f8e00ff */
[----:B------:R-:W-:Y:S04]  /*0250*/  BSSY.RECONVERGENT B0, `(.L_x_4) ;  /* 0x000000c000007945 */ /* 0x000fe80003800200 */
[C---:B------:R-:W-:Y:S02]  /*0260*/  ISETP.NE.OR P1, PT, R0.reuse, 0x1, !P5 ;  /* 0x000000010000780c */ /* 0x040fe40006f25670 */
[----:B------:R-:W-:-:S11]  /*0270*/  ISETP.NE.OR P0, PT, R0, 0x3, !P5 ;  /* 0x000000030000780c */ /* 0x000fd60006f05670 */
[----:B------:R-:W-:Y:S05]  /*0280*/  @P1 BRA `(.L_x_5) ;  /* 0x0000000000201947 */ /* 0x000fea0003800000 */
[----:B------:R-:W3:Y:S02]  /*0290*/  LDCU.64 UR6, c[0x0][0x348] ;  /* 0x00006900ff0677ac */ /* 0x000ee40008000a00 */
[----:B---3--:R-:W-:Y:S02]  /*02a0*/  UIADD3 UR10, UP1, UPT, UR6, 0x80, URZ ;  /* 0x00000080060a7890 */ /* 0x008fe4000ff3e0ff */
[----:B------:R-:W-:Y:S02]  /*02b0*/  UIADD3 UR6, UP0, UPT, UR6, 0x180, URZ ;  /* 0x0000018006067890 */ /* 0x000fe4000ff1e0ff */
[----:B------:R-:W-:Y:S02]  /*02c0*/  UIADD3.X UR11, UPT, UPT, URZ, UR7, URZ, UP1, !UPT ;  /* 0x00000007ff0b7290 */ /* 0x000fe40008ffe4ff */
[----:B------:R-:W-:-:S07]  /*02d0*/  UIADD3.X UR7, UPT, UPT, URZ, UR7, URZ, UP0, !UPT ;  /* 0x00000007ff077290 */ /* 0x000fce00087fe4ff */
[----:B------:R3:W-:Y:S02]  /*02e0*/  UTMACCTL.PF [UR10] ;  /* 0x000000000a0079b9 */ /* 0x0007e40008040000 */
[----:B------:R3:W-:Y:S02]  /*02f0*/  UTMACCTL.PF [UR6] ;  /* 0x00000000060079b9 */ /* 0x0007e40008040000 */
[----:B---3--:R-:W-:Y:S01]  /*0300*/  NOP ;  /* 0x0000000000007918 */ /* 0x008fe20000000000 */
.L_x_5:
[----:B------:R-:W-:Y:S05]  /*0310*/  BSYNC.RECONVERGENT B0 ;  /* 0x0000000000007941 */ /* 0x000fea0003800200 */
.L_x_4:
[----:B------:R-:W-:Y:S04]  /*0320*/  BSSY.RECONVERGENT B0, `(.L_x_6) ;  /* 0x000000a000007945 */ /* 0x000fe80003800200 */
        /* <DEDUP_REMOVED lines=9> */
.L_x_7:
[----:B------:R-:W-:Y:S05]  /*03c0*/  BSYNC.RECONVERGENT B0 ;  /* 0x0000000000007941 */ /* 0x000fea0003800200 */
.L_x_6:
[----:B------:R-:W3:Y:S01]  /*03d0*/  LDCU.64 UR6, c[0x0][0x888] ;  /* 0x00011100ff0677ac */ /* 0x000ee20008000a00 */
[----:B------:R-:W-:Y:S02]  /*03e0*/  UISETP.EQ.U32.AND UP1, UPT, UR4, URZ, UPT ;  /* 0x000000ff0400728c */ /* 0x000fe4000bf22070 */
[----:B------:R-:W-:Y:S02]  /*03f0*/  UPLOP3.LUT UP2, UPT, UPT, UPT, UPT, 0x80, 0x8 ;  /* 0x000000000008789c */ /* 0x000fe40003f4f070 */
[----:B---3--:R-:W-:-:S04]  /*0400*/  UISETP.NE.U32.AND UP0, UPT, UR6, URZ, UPT ;  /* 0x000000ff0600728c */ /* 0x008fc8000bf05070 */
[----:B------:R-:W-:-:S04]  /*0410*/  UISETP.NE.AND.EX UP0, UPT, UR7, URZ, UPT, UP0 ;  /* 0x000000ff0700728c */ /* 0x000fc8000bf05300 */
[----:B------:R-:W-:-:S04]  /*0420*/  UISETP.EQ.OR.EX UP3, UPT, UR5, URZ, !UP0, UP1 ;  /* 0x000000ff0500728c */ /* 0x000fc8000c762710 */
[----:B------:R-:W-:-:S05]  /*0430*/  UP2UR UR53, UPR, URZ, 0x8 ;  /* 0x00000008ff357883 */ /* 0x000fca0008000000 */
[----:B------:R-:W-:Y:S07]  /*0440*/  BRA.U !UP3, `(.L_x_8) ;  /* 0x000000010b207547 */ /* 0x000fee000b800000 */
[----:B------:R-:W-:Y:S01]  /*0450*/  UISETP.NE.U32.AND UP2, UPT, UR4, URZ, UPT ;  /* 0x000000ff0400728c */ /* 0x000fe2000bf45070 */
[----:B-----5:R-:W-:Y:S01]  /*0460*/  FSETP.NEU.AND P0, PT, R35, RZ, PT ;  /* 0x000000ff2300720b */ /* 0x020fe20003f0d000 */
[----:B------:R-:W-:Y:S02]  /*0470*/  USEL UR4, URZ, 0xffffffff, UP0 ;  /* 0xffffffffff047887 */ /* 0x000fe40008000000 */
[----:B------:R-:W-:-:S10]  /*0480*/  UISETP.NE.AND.EX UP2, UPT, UR5, URZ, UPT, UP2 ;  /* 0x000000ff0500728c */ /* 0x000fd4000bf45320 */
[----:B------:R-:W-:Y:S01]  /*0490*/  VOTEU.ANY UP1, P0 ;  /* 0x0000000000ff7886 */ /* 0x000fe20000020100 */
[----:B------:R-:W-:-:S04]  /*04a0*/  @!UP2 USEL UR4, URZ, 0xffffffff, UP1 ;  /* 0xffffffffff04a887 */ /* 0x000fc80008800000 */
[----:B------:R-:W-:-:S04]  /*04b0*/  ULOP3.LUT UR4, UR4, 0x1, URZ, 0xc0, !UPT ;  /* 0x0000000104047892 */ /* 0x000fc8000f8ec0ff */
[----:B------:R-:W-:-:S11]  /*04c0*/  UISETP.NE.U32.AND UP2, UPT, UR4, 0x1, UPT ;  /* 0x000000010400788c */ /* 0x000fd6000bf45070 */
.L_x_8:
[----:B-12---:R-:W1:Y:S01]  /*04d0*/  SHFL.IDX PT, R2, R65, RZ, 0x1f ;  /* 0x00001fff41027589 */ /* 0x006e6200000e0000 */
[----:B------:R-:W-:-:S04]  /*04e0*/  UISETP.NE.AND UP1, UPT, UR8, 0x2, UPT ;  /* 0x000000020800788c */ /* 0x000fc8000bf25270 */
[----:B------:R-:W-:Y:S01]  /*04f0*/  USEL UR6, URZ, 0x1, UP1 ;  /* 0x00000001ff067887 */ /* 0x000fe20008800000 */
[----:B-1----:R-:W-:-:S13]  /*0500*/  ISETP.NE.AND P0, PT, R2, RZ, PT ;  /* 0x000000ff0200720c */ /* 0x002fda0003f05270 */
[----:B------:R-:W-:Y:S05]  /*0510*/  @P0 BRA `(.L_x_9) ;  /* 0x0000000400040947 */ /* 0x000fea0003800000 */
[----:B------:R-:W-:Y:S01]  /*0520*/  ELECT P0, URZ, PT ;  /* 0x0000000000ff782f */ /* 0x000fe20003800000 */
[----:B------:R-:W-:-:S12]  /*0530*/  BSSY.RECONVERGENT B0, `(.L_x_9) ;  /* 0x000003f000007945 */ /* 0x000fd80003800200 */
[----:B------:R-:W-:Y:S05]  /*0540*/  @!P0 BRA `(.L_x_10) ;  /* 0x0000000000f48947 */ /* 0x000fea0003800000 */
[----:B------:R-:W1:Y:S01]  /*0550*/  S2UR UR5, SR_CgaCtaId ;  /* 0x00000000000579c3 */ /* 0x000e620000008800 */
[----:B------:R-:W-:Y:S01]  /*0560*/  UMOV UR7, 0x400 ;  /* 0x0000040000077882 */ /* 0x000fe20000000000 */
[----:B------:R-:W-:Y:S02]  /*0570*/  UMOV UR4, 0x1 ;  /* 0x0000000100047882 */ /* 0x000fe40000000000 */
[----:B------:R-:W-:-:S04]  /*0580*/  UIADD3 UR10, UPT, UPT, -UR4, 0x100000, URZ ;  /* 0x00100000040a7890 */ /* 0x000fc8000fffe1ff */
[----:B------:R-:W-:Y:S02]  /*0590*/  USHF.L.U32 UR11, UR10, 0xb, URZ ;  /* 0x0000000b0a0b7899 */ /* 0x000fe400080006ff */
[----:B------:R-:W-:Y:S02]  /*05a0*/  USHF.L.U32 UR10, UR10, 0x1, URZ ;  /* 0x000000010a0a7899 */ /* 0x000fe400080006ff */
[----:B-1----:R-:W-:Y:S01]  /*05b0*/  ULEA UR5, UR5, UR7, 0x18 ;  /* 0x0000000705057291 */ /* 0x002fe2000f8ec0ff */
[----:B------:R-:W1:Y:S11]  /*05c0*/  FENCE.VIEW.ASYNC.S ;  /* 0x00000000000073c6 */ /* 0x000e760000000000 */
[----:B-1----:R1:W2:Y:S01]  /*05d0*/  SYNCS.EXCH.64 URZ, [UR5], UR10 ;  /* 0x0000000a05ff75b2 */ /* 0x0022a20008000100 */
[----:B------:R1:W3:Y:S01]  /*05e0*/  SYNCS.EXCH.64 URZ, [UR5+0xd0], UR10 ;  /* 0x0000d00a05ff75b2 */ /* 0x0002e20008000100 */
[----:B------:R1:W4:Y:S01]  /*05f0*/  SYNCS.EXCH.64 URZ, [UR5+0x8], UR10 ;  /* 0x0000080a05ff75b2 */ /* 0x0003220008000100 */
[----:B------:R1:W1:Y:S01]  /*0600*/  SYNCS.EXCH.64 URZ, [UR5+0xd8], UR10 ;  /* 0x0000d80a05ff75b2 */ /* 0x0002620008000100 */
        /* <DEDUP_REMOVED lines=48> */
[----:B--234-:R-:W-:Y:S01]  /*0910*/  NOP ;  /* 0x0000000000007918 */ /* 0x01cfe20000000000 */
.L_x_10:
[----:B-1----:R-:W-:Y:S05]  /*0920*/  BSYNC.RECONVERGENT B0 ;  /* 0x0000000000007941 */ /* 0x002fea0003800200 */
.L_x_9:
[----:B------:R-:W1:Y:S01]  /*0930*/  SHFL.IDX PT, R2, R65, RZ, 0x1f ;  /* 0x00001fff41027589 */ /* 0x000e6200000e0000 */
[----:B------:R-:W-:Y:S01]  /*0940*/  NOP ;  /* 0x0000000000007918 */ /* 0x000fe20000000000 */
[----:B-1----:R-:W-:-:S13]  /*0950*/  ISETP.NE.AND P0, PT, R2, 0x1, PT ;  /* 0x000000010200780c */ /* 0x002fda0003f05270 */
[----:B------:R-:W-:Y:S05]  /*0960*/  @P0 BRA `(.L_x_11) ;  /* 0x0000000000500947 */ /* 0x000fea0003800000 */
[----:B------:R-:W1:Y:S01]  /*0970*/  S2UR UR7, SR_CgaCtaId ;  /* 0x00000000000779c3 */ /* 0x000e620000008800 */
[----:B------:R-:W-:Y:S01]  /*0980*/  UMOV UR9, 0x400 ;  /* 0x0000040000097882 */ /* 0x000fe20000000000 */
[----:B------:R-:W-:Y:S01]  /*0990*/  UMOV UR5, 0x20 ;  /* 0x0000002000057882 */ /* 0x000fe20000000000 */
[----:B------:R-:W-:Y:S01]  /*09a0*/  UMOV UR4, 0x80 ;  /* 0x0000008000047882 */ /* 0x000fe20000000000 */
[----:B------:R-:W-:-:S04]  /*09b0*/  UIADD3 UR10, UPT, UPT, -UR5, 0x100000, URZ ;  /* 0x00100000050a7890 */ /* 0x000fc8000fffe1ff */
[----:B------:R-:W-:Y:S02]  /*09c0*/  USHF.L.U32 UR11, UR10, 0xb, URZ ;  /* 0x0000000b0a0b7899 */ /* 0x000fe400080006ff */
[----:B------:R-:W-:Y:S02]  /*09d0*/  USHF.L.U32 UR10, UR10, 0x1, URZ ;  /* 0x000000010a0a7899 */ /* 0x000fe400080006ff */
[----:B------:R-:W-:-:S04]  /*09e0*/  UIADD3 UR4, UPT, UPT, -UR4, 0x100000, URZ ;  /* 0x0010000004047890 */ /* 0x000fc8000fffe1ff */
[----:B------:R-:W-:Y:S02]  /*09f0*/  USHF.L.U32 UR5, UR4, 0xb, URZ ;  /* 0x0000000b04057899 */ /* 0x000fe400080006ff */
[----:B------:R-:W-:Y:S01]  /*0a00*/  USHF.L.U32 UR4, UR4, 0x1, URZ ;  /* 0x0000000104047899 */ /* 0x000fe200080006ff */
[----:B------:R-:W-:Y:S01]  /*0a10*/  ELECT P0, URZ, PT ;  /* 0x0000000000ff782f */ /* 0x000fe20003800000 */
[----:B-1----:R-:W-:Y:S01]  /*0a20*/  ULEA UR7, UR7, UR9, 0x18 ;  /* 0x0000000907077291 */ /* 0x002fe2000f8ec0ff */
[----:B------:R-:W1:Y:S11]  /*0a30*/  FENCE.VIEW.ASYNC.S ;  /* 0x00000000000073c6 */ /* 0x000e760000000000 */
[----:B-1----:R1:W2:Y:S01]  /*0a40*/  SYNCS.EXCH.64 URZ, [UR7+0x1a0], UR10 ;  /* 0x0001a00a07ff75b2 */ /* 0x0022a20008000100 */
[----:B------:R1:W3:Y:S01]  /*0a50*/  SYNCS.EXCH.64 URZ, [UR7+0x1b8], UR4 ;  /* 0x0001b80407ff75b2 */ /* 0x0002e20008000100 */
[----:B------:R1:W4:Y:S01]  /*0a60*/  SYNCS.EXCH.64 URZ, [UR7+0x1a8], UR10 ;  /* 0x0001a80a07ff75b2 */ /* 0x0003220008000100 */
[----:B------:R1:W1:Y:S01]  /*0a70*/  SYNCS.EXCH.64 URZ, [UR7+0x1c0], UR4 ;  /* 0x0001c00407ff75b2 */ /* 0x0002620008000100 */
[----:B------:R1:W1:Y:S01]  /*0a80*/  SYNCS.EXCH.64 URZ, [UR7+0x1b0], UR10 ;  /* 0x0001b00a07ff75b2 */ /* 0x0002620008000100 */
[----:B------:R1:W1:Y:S01]  /*0a90*/  SYNCS.EXCH.64 URZ, [UR7+0x1c8], UR4 ;  /* 0x0001c80407ff75b2 */ /* 0x0002620008000100 */
[----:B------:R-:W-:Y:S01]  /*0aa0*/  NOP ;  /* 0x0000000000007918 */ /* 0x000fe20000000000 */
.L_x_11:
[----:B------:R-:W2:Y:S01]  /*0ab0*/  SHFL.IDX PT, R2, R65, RZ, 0x1f ;  /* 0x00001fff41027589 */ /* 0x000ea200000e0000 */
[----:B------:R-:W-:Y:S01]  /*0ac0*/  NOP ;  /* 0x0000000000007918 */ /* 0x000fe20000000000 */
[----:B--2---:R-:W-:-:S13]  /*0ad0*/  ISETP.NE.AND P0, PT, R2, 0x3, PT ;  /* 0x000000030200780c */ /* 0x004fda0003f05270 */
[----:B------:R-:W-:Y:S05]  /*0ae0*/  @P0 BRA `(.L_x_12) ;  /* 0x0000000000300947 */ /* 0x000fea0003800000 */
[----:B-1----:R-:W1:Y:S01]  /*0af0*/  S2UR UR5, SR_CgaCtaId ;  /* 0x00000000000579c3 */ /* 0x002e620000008800 */
[----:B------:R-:W-:Y:S01]  /*0b00*/  UMOV UR7, 0x400 ;  /* 0x0000040000077882 */ /* 0x000fe20000000000 */
[----:B------:R-:W-:Y:S01]  /*0b10*/  UMOV UR4, 0x20 ;  /* 0x0000002000047882 */ /* 0x000fe20000000000 */
[----:B------:R-:W-:Y:S01]  /*0b20*/  ELECT P0, URZ, PT ;  /* 0x0000000000ff782f */ /* 0x000fe20003800000 */
[----:B------:R-:W-:-:S04]  /*0b30*/  UIADD3 UR10, UPT, UPT, -UR4, 0x100000, URZ ;  /* 0x00100000040a7890 */ /* 0x000fc8000fffe1ff */
[----:B------:R-:W-:Y:S02]  /*0b40*/  USHF.L.U32 UR11, UR10, 0xb, URZ ;  /* 0x0000000b0a0b7899 */ /* 0x000fe400080006ff */
[----:B------:R-:W-:Y:S02]  /*0b50*/  USHF.L.U32 UR10, UR10, 0x1, URZ ;  /* 0x000000010a0a7899 */ /* 0x000fe400080006ff */
[----:B-1----:R-:W-:Y:S01]  /*0b60*/  ULEA UR5, UR5, UR7, 0x18 ;  /* 0x0000000705057291 */ /* 0x002fe2000f8ec0ff */
[----:B------:R-:W1:Y:S11]  /*0b70*/  FENCE.VIEW.ASYNC.S ;  /* 0x00000000000073c6 */ /* 0x000e760000000000 */
[----:B-1----:R2:W1:Y:S01]  /*0b80*/  SYNCS.EXCH.64 URZ, [UR5+0x1d0], UR10 ;  /* 0x0001d00a05ff75b2 */ /* 0x0024620008000100 */
[----:B------:R2:W1:Y:S02]  /*0b90*/  SYNCS.EXCH.64 URZ, [UR5+0x1d8], UR10 ;  /* 0x0001d80a05ff75b2 */ /* 0x0004640008000100 */
[----:B--2---:R-:W-:Y:S01]  /*0ba0*/  NOP ;  /* 0x0000000000007918 */ /* 0x004fe20000000000 */
.L_x_12:
[----:B------:R-:W2:Y:S01]  /*0bb0*/  SHFL.IDX PT, R2, R65, RZ, 0x1f ;  /* 0x00001fff41027589 */ /* 0x000ea200000e0000 */
[----:B------:R-:W-:Y:S01]  /*0bc0*/  NOP ;  /* 0x0000000000007918 */ /* 0x000fe20000000000 */
[----:B--2---:R-:W-:-:S13]  /*0bd0*/  ISETP.NE.AND P0, PT, R2, 0x4, PT ;  /* 0x000000040200780c */ /* 0x004fda0003f05270 */
[----:B------:R-:W-:Y:S05]  /*0be0*/  @P0 BRA `(.L_x_13) ;  /* 0x00000000004c0947 */ /* 0x000fea0003800000 */
[----:B-1----:R-:W1:Y:S01]  /*0bf0*/  S2UR UR5, SR_CgaCtaId ;  /* 0x00000000000579c3 */ /* 0x002e620000008800 */
[----:B------:R-:W-:Y:S01]  /*0c00*/  UMOV UR9, 0x100 ;  /* 0x0000010000097882 */ /* 0x000fe20000000000 */
[----:B------:R-:W-:Y:S01]  /*0c10*/  UMOV UR7, 0x400 ;  /* 0x0000040000077882 */ /* 0x000fe20000000000 */
[----:B------:R-:W-:Y:S01]  /*0c20*/  USEL UR9, UR9, 0xe0, UP2 ;  /* 0x000000e009097887 */ /* 0x000fe20009000000 */
[----:B------:R-:W-:Y:S01]  /*0c30*/  UMOV UR4, 0x1 ;  /* 0x0000000100047882 */ /* 0x000fe20000000000 */
[----:B------:R-:W-:Y:S01]  /*0c40*/  ELECT P0, URZ, PT ;  /* 0x0000000000ff782f */ /* 0x000fe20003800000 */
[----:B------:R-:W-:-:S04]  /*0c50*/  UIADD3 UR10, UPT, UPT, -UR4, 0x100000, URZ ;  /* 0x00100000040a7890 */ /* 0x000fc8000fffe1ff */
[----:B------:R-:W-:Y:S02]  /*0c60*/  USHF.L.U32 UR11, UR10, 0xb, URZ ;  /* 0x0000000b0a0b7899 */ /* 0x000fe400080006ff */
[----:B------:R-:W-:Y:S02]  /*0c70*/  USHF.L.U32 UR10, UR10, 0x1, URZ ;  /* 0x000000010a0a7899 */ /* 0x000fe400080006ff */
[----:B------:R-:W-:-:S04]  /*0c80*/  UIADD3 UR12, UPT, UPT, -UR9, 0x100000, URZ ;  /* 0x00100000090c7890 */ /* 0x000fc8000fffe1ff */
[----:B------:R-:W-:Y:S02]  /*0c90*/  USHF.L.U32 UR13, UR12, 0xb, URZ ;  /* 0x0000000b0c0d7899 */ /* 0x000fe400080006ff */
[----:B------:R-:W-:Y:S02]  /*0ca0*/  USHF.L.U32 UR12, UR12, 0x1, URZ ;  /* 0x000000010c0c7899 */ /* 0x000fe400080006ff */
[----:B-1----:R-:W-:Y:S01]  /*0cb0*/  ULEA UR5, UR5, UR7, 0x18 ;  /* 0x0000000705057291 */ /* 0x002fe2000f8ec0ff */
[----:B------:R-:W1:Y:S11]  /*0cc0*/  FENCE.VIEW.ASYNC.S ;  /* 0x00000000000073c6 */ /* 0x000e760000000000 */
[----:B-1----:R2:W1:Y:S01]  /*0cd0*/  SYNCS.EXCH.64 URZ, [UR5+0x1e0], UR10 ;  /* 0x0001e00a05ff75b2 */ /* 0x0024620008000100 */
[----:B------:R2:W1:Y:S01]  /*0ce0*/  SYNCS.EXCH.64 URZ, [UR5+0x1f0], UR12 ;  /* 0x0001f00c05ff75b2 */ /* 0x0004620008000100 */
[----:B------:R2:W1:Y:S01]  /*0cf0*/  SYNCS.EXCH.64 URZ, [UR5+0x1e8], UR10 ;  /* 0x0001e80a05ff75b2 */ /* 0x0004620008000100 */
[----:B------:R2:W1:Y:S02]  /*0d00*/  SYNCS.EXCH.64 URZ, [UR5+0x1f8], UR12 ;  /* 0x0001f80c05ff75b2 */ /* 0x0004640008000100 */
[----:B--2---:R-:W-:Y:S01]  /*0d10*/  NOP ;  /* 0x0000000000007918 */ /* 0x004fe20000000000 */
.L_x_13:
[----:B------:R-:W2:Y:S01]  /*0d20*/  SHFL.IDX PT, R2, R65, RZ, 0x1f ;  /* 0x00001fff41027589 */ /* 0x000ea200000e0000 */
[----:B------:R-:W-:Y:S01]  /*0d30*/  NOP ;  /* 0x0000000000007918 */ /* 0x000fe20000000000 */
[----:B--2---:R-:W-:-:S13]  /*0d40*/  ISETP.NE.AND P0, PT, R2, 0x5, PT ;  /* 0x000000050200780c */ /* 0x004fda0003f05270 */
[----:B------:R-:W-:Y:S05]  /*0d50*/  @P0 BRA `(.L_x_14) ;  /* 0x0000000000580947 */ /* 0x000fea0003800000 */
[----:B-1----:R-:W1:Y:S01]  /*0d60*/  S2UR UR7, SR_CgaCtaId ;  /* 0x00000000000779c3 */ /* 0x002e620000008800 */
        /* <DEDUP_REMOVED lines=12> */
[----:B-1----:R2:W1:Y:S01]  /*0e30*/  SYNCS.EXCH.64 URZ, [UR7+0x200], UR10 ;  /* 0x0002000a07ff75b2 */ /* 0x0024620008000100 */
[----:B------:R2:W1:Y:S01]  /*0e40*/  SYNCS.EXCH.64 URZ, [UR7+0x220], UR4 ;  /* 0x0002200407ff75b2 */ /* 0x0004620008000100 */
[----:B------:R2:W1:Y:S01]  /*0e50*/  SYNCS.EXCH.64 URZ, [UR7+0x208], UR10 ;  /* 0x0002080a07ff75b2 */ /* 0x0004620008000100 */
[----:B------:R2:W1:Y:S01]  /*0e60*/  SYNCS.EXCH.64 URZ, [UR7+0x228], UR4 ;  /* 0x0002280407ff75b2 */ /* 0x0004620008000100 */
[----:B------:R2:W1:Y:S01]  /*0e70*/  SYNCS.EXCH.64 URZ, [UR7+0x210], UR10 ;  /* 0x0002100a07ff75b2 */ /* 0x0004620008000100 */
[----:B------:R2:W1:Y:S01]  /*0e80*/  SYNCS.EXCH.64 URZ, [UR7+0x230], UR4 ;  /* 0x0002300407ff75b2 */ /* 0x0004620008000100 */
[----:B------:R2:W1:Y:S01]  /*0e90*/  SYNCS.EXCH.64 URZ, [UR7+0x218], UR10 ;  /* 0x0002180a07ff75b2 */ /* 0x0004620008000100 */
[----:B------:R2:W1:Y:S02]  /*0ea0*/  SYNCS.EXCH.64 URZ, [UR7+0x238], UR4 ;  /* 0x0002380407ff75b2 */ /* 0x0004640008000100 */
[----:B--2---:R-:W-:Y:S01]  /*0eb0*/  NOP ;  /* 0x0000000000007918 */ /* 0x004fe20000000000 */
.L_x_14:
        /* <DEDUP_REMOVED lines=18> */
.L_x_15:
[----:B-1----:R-:W1:Y:S01]  /*0fe0*/  S2UR UR5, SR_CTAID.X ;  /* 0x00000000000579c3 */ /* 0x002e620000002500 */
[----:B------:R-:W-:-:S05]  /*0ff0*/  CS2R.32 R59, SR_CgaSize ;  /* 0x00000000003b7805 */ /* 0x000fca0000008a00 */
[----:B------:R-:W-:-:S05]  /*1000*/  IMAD R59, R59, -0xa0, RZ ;  /* 0xffffff603b3b7824 */ /* 0x000fca00078e02ff */
[----:B------:R-:W-:-:S14]  /*1010*/  R2UR UR9, R59 ;  /* 0x000000003b0972ca */ /* 0x000fdc00000e0000 */
[----:B------:R-:W2:Y:S01]  /*1020*/  LDCU UR9, c[0x0][UR9+0x2b0] ;  /* 0x00005600090977ac */ /* 0x000ea20008000800 */
[----:B------:R-:W-:Y:S01]  /*1030*/  NOP ;  /* 0x0000000000007918 */ /* 0x000fe20000000000 */
[----:B------:R-:W-:-:S05]  /*1040*/  CS2R.32 R59, SR_CgaSize ;  /* 0x00000000003b7805 */ /* 0x000fca0000008a00 */
[----:B------:R-:W-:-:S05]  /*1050*/  IMAD R59, R59, -0xa0, RZ ;  /* 0xffffff603b3b7824 */ /* 0x000fca00078e02ff */
[----:B------:R-:W-:-:S14]  /*1060*/  R2UR UR7, R59 ;  /* 0x000000003b0772ca */ /* 0x000fdc00000e0000 */
[----:B------:R-:W3:Y:S01]  /*1070*/  LDCU UR7, c[0x0][UR7+0x2b4] ;  /* 0x00005680070777ac */ /* 0x000ee20008000800 */
[----:B------:R-:W4:Y:S08]  /*1080*/  S2UR UR4, SR_CTAID.Y ;  /* 0x00000000000479c3 */ /* 0x000f300000002600 */
[----:B------:R-:W3:Y:S01]  /*1090*/  LDC R10, c[0x0][0xb24] ;  /* 0x0002c900ff0a7b82 */ /* 0x000ee20000000800 */
[----:B-1----:R-:W-:-:S02]  /*10a0*/  I2FP.F32.U32 R59, UR5 ;  /* 0x00000005003b7c45 */ /* 0x002fc40008201000 */
[----:B------:R-:W-:-:S05]  /*10b0*/  CS2R.32 R3, SR_CgaSize ;  /* 0x0000000000037805 */ /* 0x000fca0000008a00 */
[----:B------:R-:W-:-:S06]  /*10c0*/  IMAD R3, R3, -0xa0, RZ ;  /* 0xffffff6003037824 */ /* 0x000fcc00078e02ff */
[----:B------:R-:W1:Y:S01]  /*10d0*/  LDC R3, c[0x0][R3+0x2a0] ;  /* 0x0000a80003037b82 */ /* 0x000e620000000800 */
[----:B------:R-:W-:Y:S01]  /*10e0*/  MOV R21, UR5 ;  /* 0x0000000500157c02 */ /* 0x000fe20008000f00 */
[----:B--2---:R-:W-:Y:S01]  /*10f0*/  FMUL R59, R59, UR9 ;  /* 0x000000093b3b7c20 */ /* 0x004fe20008400000 */
[----:B----4-:R-:W-:Y:S02]  /*1100*/  I2FP.F32.U32 R58, UR4 ;  /* 0x00000004003a7c45 */ /* 0x010fe40008201000 */
[----:B------:R-:W-:-:S05]  /*1110*/  CS2R.32 R2, SR_CgaSize ;  /* 0x0000000000027805 */ /* 0x000fca0000008a00 */
[----:B------:R-:W-:-:S06]  /*1120*/  IMAD R2, R2, -0xa0, RZ ;  /* 0xffffff6002027824 */ /* 0x000fcc00078e02ff */
[----:B------:R-:W2:Y:S01]  /*1130*/  LDC R2, c[0x0][R2+0x2a4] ;  /* 0x0000a90002027b82 */ /* 0x000ea20000000800 */
[----:B------:R-:W-:Y:S01]  /*1140*/  MOV R20, UR4 ;  /* 0x0000000400147c02 */ /* 0x000fe20008000f00 */
[----:B------:R-:W4:Y:S01]  /*1150*/  F2I.U32.TRUNC.NTZ R59, R59 ;  /* 0x0000003b003b7305 */ /* 0x000f22000020f000 */
[----:B---3--:R-:W-:-:S05]  /*1160*/  FMUL R58, R58, UR7 ;  /* 0x000000073a3a7c20 */ /* 0x008fca0008400000 */
[----:B------:R-:W-:Y:S01]  /*1170*/  BAR.SYNC.DEFER_BLOCKING 0x0 ;  /* 0x0000000000007b1d */ /* 0x000fe20000010000 */
[----:B------:R-:W-:-:S05]  /*1180*/  ISETP.GE.AND P0, PT, R10, 0x1, PT ;  /* 0x000000010a00780c */ /* 0x000fca0003f06270 */
[----:B------:R-:W3:Y:S02]  /*1190*/  F2I.U32.TRUNC.NTZ R58, R58 ;  /* 0x0000003a003a7305 */ /* 0x000ee4000020f000 */
[----:B------:R-:W2:Y:S01]  /*11a0*/  S2UR UR36, SR_CTAID.Z ;  /* 0x00000000002479c3 */ /* 0x000ea20000002700 */
[----:B----4-:R-:W-:-:S05]  /*11b0*/  IADD3 R59, PT, PT, -R59, RZ, RZ ;  /* 0x000000ff3b3b7210 */ /* 0x010fca0007ffe1ff */
[----:B-1----:R-:W-:Y:S01]  /*11c0*/  IMAD R59, R3, R59, UR5 ;  /* 0x00000005033b7e24 */ /* 0x002fe2000f8e023b */
[----:B---3--:R-:W-:-:S05]  /*11d0*/  IADD3 R58, PT, PT, -R58, RZ, RZ ;  /* 0x000000ff3a3a7210 */ /* 0x008fca0007ffe1ff */
[----:B--2---:R-:W-:Y:S01]  /*11e0*/  IMAD R58, R2, R58, UR4 ;  /* 0x00000004023a7e24 */ /* 0x004fe2000f8e023a */
[----:B------:R-:W-:Y:S06]  /*11f0*/  @!P0 BRA `(.L_x_16) ;  /* 0x0000000000b88947 */ /* 0x000fec0003800000 */
[----:B------:R-:W1:Y:S01]  /*1200*/  LDC.64 R4, c[0x0][0xb18] ;  /* 0x0002c600ff047b82 */ /* 0x000e620000000a00 */
[----:B------:R-:W-:-:S07]  /*1210*/  ISETP.NE.AND P0, PT, R10, 0x1, PT ;  /* 0x000000010a00780c */ /* 0x000fce0003f05270 */
[----:B------:R-:W2:Y:S08]  /*1220*/  LDC R9, c[0x0][0xb0c] ;  /* 0x0002c300ff097b82 */ /* 0x000eb00000000800 */
[----:B------:R-:W3:Y:S08]  /*1230*/  LDC R12, c[0x0][0x370] ;  /* 0x0000dc00ff0c7b82 */ /* 0x000ef00000000800 */
[----:B------:R-:W4:Y:S01]  /*1240*/  LDC R11, c[0x0][0x374] ;  /* 0x0000dd00ff0b7b82 */ /* 0x000f220000000800 */
[----:B-1----:R-:W-:-:S07]  /*1250*/  ISETP.NE.AND P1, PT, R4, 0x1, PT ;  /* 0x000000010400780c */ /* 0x002fce0003f25270 */
[----:B------:R-:W3:Y:S01]  /*1260*/  LDC.64 R6, c[0x0][0xb10] ;  /* 0x0002c400ff067b82 */ /* 0x000ee20000000a00 */
[----:B--2---:R-:W-:-:S07]  /*1270*/  ISETP.NE.AND P2, PT, R9, 0x1, PT ;  /* 0x000000010900780c */ /* 0x004fce0003f45270 */
[----:B------:R-:W1:Y:S08]  /*1280*/  LDC R8, c[0x0][0xb20] ;  /* 0x0002c800ff087b82 */ /* 0x000e700000000800 */
[----:B------:R-:W2:Y:S01]  /*1290*/  LDC.64 R2, c[0x0][0xb28] ;  /* 0x0002ca00ff027b82 */ /* 0x000ea20000000a00 */
[----:B----4-:R-:W-:-:S04]  /*12a0*/  IMAD.HI.U32 R13, R11, R5, RZ ;  /* 0x000000050b0d7227 */ /* 0x010fc800078e00ff */
[----:B------:R-:W-:-:S04]  /*12b0*/  IMAD.HI.U32 R5, R20, R5, RZ ;  /* 0x0000000514057227 */ /* 0x000fc800078e00ff */
[----:B---3--:R-:W-:-:S05]  /*12c0*/  IMAD.HI.U32 R14, R12, R6, RZ ;  /* 0x000000060c0e7227 */ /* 0x008fca00078e00ff */
[-C--:B------:R-:W-:Y:S01]  /*12d0*/  @P2 SHF.R.U32.HI R12, RZ, R7.reuse, R14 ;  /* 0x00000007ff0c2219 */ /* 0x080fe2000001160e */
[----:B------:R-:W-:Y:S01]  /*12e0*/  IMAD.HI.U32 R14, R21, R6, RZ ;  /* 0x00000006150e7227 */ /* 0x000fe200078e00ff */
[-C--:B-1----:R-:W-:Y:S02]  /*12f0*/  @P1 SHF.R.U32.HI R11, RZ, R8.reuse, R13 ;  /* 0x00000008ff0b1219 */ /* 0x082fe4000001160d */
[----:B------:R-:W-:Y:S02]  /*1300*/  SHF.R.U32.HI R5, RZ, R8, R5 ;  /* 0x00000008ff057219 */ /* 0x000fe40000011605 */
[----:B------:R-:W-:Y:S02]  /*1310*/  SHF.R.U32.HI R14, RZ, R7, R14 ;  /* 0x00000007ff0e7219 */ /* 0x000fe4000001160e */
[----:B------:R-:W-:Y:S01]  /*1320*/  SEL R5, R20, R5, !P1 ;  /* 0x0000000514057207 */ /* 0x000fe20004800000 */
[----:B--2---:R-:W-:Y:S01]  /*1330*/  IMAD.HI.U32 R13, R11, R2, RZ ;  /* 0x000000020b0d7227 */ /* 0x004fe200078e00ff */
[----:B------:R-:W-:-:S03]  /*1340*/  SEL R14, R21, R14, !P2 ;  /* 0x0000000e150e7207 */ /* 0x000fc60005000000 */
[----:B------:R-:W-:Y:S01]  /*1350*/  IMAD.HI.U32 R6, R12, R2, RZ ;  /* 0x000000020c067227 */ /* 0x000fe200078e00ff */
[----:B------:R-:W-:-:S04]  /*1360*/  @P0 SHF.R.U32.HI R11, RZ, R3, R13 ;  /* 0x00000003ff0b0219 */ /* 0x000fc8000001160d */
[----:B------:R-:W-:Y:S01]  /*1370*/  @P0 SHF.R.U32.HI R12, RZ, R3, R6 ;  /* 0x00000003ff0c0219 */ /* 0x000fe20000011606 */
[----:B------:R-:W-:-:S04]  /*1380*/  IMAD R11, R11, R10, RZ ;  /* 0x0000000a0b0b7224 */ /* 0x000fc800078e02ff */
[----:B------:R-:W-:Y:S01]  /*1390*/  IMAD R6, R12, R10, RZ ;  /* 0x0000000a0c067224 */ /* 0x000fe200078e02ff */
[----:B------:R-:W-:-:S04]  /*13a0*/  ISETP.GE.AND P1, PT, R5, R11, PT ;  /* 0x0000000b0500720c */ /* 0x000fc80003f26270 */
[----:B------:R-:W-:Y:S01]  /*13b0*/  ISETP.GE.OR P1, PT, R14, R6, P1 ;  /* 0x000000060e00720c */ /* 0x000fe20000f26670 */
[----:B------:R-:W-:-:S05]  /*13c0*/  IMAD.HI.U32 R6, R5, R2, RZ ;  /* 0x0000000205067227 */ /* 0x000fca00078e00ff */
[----:B------:R-:W-:-:S04]  /*13d0*/  SHF.R.U32.HI R6, RZ, R3, R6 ;  /* 0x00000003ff067219 */ /* 0x000fc80000011606 */
[----:B------:R-:W-:-:S03]  /*13e0*/  SEL R6, R5, R6, !P0 ;  /* 0x0000000605067207 */ /* 0x000fc60004000000 */
[----:B------:R-:W-:Y:S01]  /*13f0*/  @!P1 IMAD.HI.U32 R7, R14, R2, RZ ;  /* 0x000000020e079227 */ /* 0x000fe200078e00ff */
[----:B------:R-:W-:-:S04]  /*1400*/  IADD3 R2, PT, PT, -R6, RZ, RZ ;  /* 0x000000ff06027210 */ /* 0x000fc80007ffe1ff */
[----:B------:R-:W-:Y:S01]  /*1410*/  @!P1 SHF.R.U32.HI R3, RZ, R3, R7 ;  /* 0x00000003ff039219 */ /* 0x000fe20000011607 */
[----:B------:R-:W-:Y:S01]  /*1420*/  IMAD R2, R10, R2, R5 ;  /* 0x000000020a027224 */ /* 0x000fe200078e0205 */
[----:B------:R-:W-:Y:S02]  /*1430*/  IADD3 R7, PT, PT, -R5, RZ, RZ ;  /* 0x000000ff05077210 */ /* 0x000fe40007ffe1ff */
[----:B------:R-:W-:-:S03]  /*1440*/  @!P1 SEL R3, R14, R3, !P0 ;  /* 0x000000030e039207 */ /* 0x000fc60004000000 */
[----:B------:R-:W-:Y:S02]  /*1450*/  IMAD R7, R4, R7, R20 ;  /* 0x0000000704077224 */ /* 0x000fe400078e0214 */
[--C-:B------:R-:W-:Y:S02]  /*1460*/  @!P1 IMAD.IADD R6, R6, 0x1, -R3.reuse ;  /* 0x0000000106069824 */ /* 0x100fe400078e0a03 */
[----:B------:R-:W-:Y:S01]  /*1470*/  @!P1 IMAD R3, R2, R12, R3 ;  /* 0x0000000c02039224 */ /* 0x000fe200078e0203 */
[----:B------:R-:W-:Y:S01]  /*1480*/  IADD3 R2, PT, PT, -R14, RZ, RZ ;  /* 0x000000ff0e027210 */ /* 0x000fe20007ffe1ff */
[----:B------:R-:W-:Y:S02]  /*1490*/  @!P1 IMAD R5, R6, R10, R14 ;  /* 0x0000000a06059224 */ /* 0x000fe400078e020e */
[----:B------:R-:W-:Y:S02]  /*14a0*/  @!P1 IMAD.MOV.U32 R14, RZ, RZ, R3 ;  /* 0x000000ffff0e9224 */ /* 0x000fe400078e0003 */
[----:B------:R-:W-:-:S02]  /*14b0*/  IMAD R2, R9, R2, R21 ;  /* 0x0000000209027224 */ /* 0x000fc400078e0215 */
[----:B------:R-:W-:Y:S02]  /*14c0*/  IMAD R20, R5, R4, R7 ;  /* 0x0000000405147224 */ /* 0x000fe400078e0207 */
[----:B------:R-:W-:Y:S02]  /*14d0*/  IMAD R21, R14, R9, R2 ;  /* 0x000000090e157224 */ /* 0x000fe400078e0202 */
.L_x_16:
[----:B------:R-:W1:Y:S01]  /*14e0*/  LDCU UR4, c[0x0][0xb30] ;  /* 0x00016600ff0477ac */ /* 0x000e620008000800 */
[----:B------:R-:W2:Y:S08]  /*14f0*/  S2UR UR37, SR_CgaCtaId ;  /* 0x00000000002579c3 */ /* 0x000eb00000008800 */
[----:B------:R-:W3:Y:S01]  /*1500*/  LDC R26, c[0x0][0xb24] ;  /* 0x0002c900ff1a7b82 */ /* 0x000ee20000000800 */
[----:B-1----:R-:W-:-:S09]  /*1510*/  UISETP.NE.AND UP1, UPT, UR4, 0x1, UPT ;  /* 0x000000010400788c */ /* 0x002fd2000bf25270 */
[----:B--2---:R-:W-:Y:S05]  /*1520*/  BRA.U UP1, `(.L_x_17) ;  /* 0x0000000101407547 */ /* 0x004fea000b800000 */
[----:B------:R-:W1:Y:S08]  /*1530*/  LDC.64 R4, c[0x0][0xb10] ;  /* 0x0002c400ff047b82 */ /* 0x000e700000000a00 */
[----:B------:R-:W2:Y:S08]  /*1540*/  LDC.64 R2, c[0x0][0xb18] ;  /* 0x0002c600ff027b82 */ /* 0x000eb00000000a00 */
[----:B------:R-:W4:Y:S08]  /*1550*/  LDC R6, c[0x0][0xb20] ;  /* 0x0002c800ff067b82 */ /* 0x000f300000000800 */
[----:B------:R-:W3:Y:S01]  /*1560*/  LDC R7, c[0x0][0xb0c] ;  /* 0x0002c300ff077b82 */ /* 0x000ee20000000800 */
[----:B-1----:R-:W-:-:S05]  /*1570*/  IMAD.HI.U32 R4, R21, R4, RZ ;  /* 0x0000000415047227 */ /* 0x002fca00078e00ff */
[----:B------:R-:W-:Y:S01]  /*1580*/  SHF.R.U32.HI R4, RZ, R5, R4 ;  /* 0x00000005ff047219 */ /* 0x000fe20000011604 */
[----:B--2---:R-:W-:Y:S01]  /*1590*/  IMAD.HI.U32 R3, R20, R3, RZ ;  /* 0x0000000314037227 */ /* 0x004fe200078e00ff */
[----:B------:R-:W-:-:S04]  /*15a0*/  ISETP.NE.AND P0, PT, R2, 0x1, PT ;  /* 0x000000010200780c */ /* 0x000fc80003f05270 */
[----:B----4-:R-:W-:-:S04]  /*15b0*/  SHF.R.U32.HI R3, RZ, R6, R3 ;  /* 0x00000006ff037219 */ /* 0x010fc80000011603 */
[----:B------:R-:W-:Y:S02]  /*15c0*/  SEL R3, R20, R3, !P0 ;  /* 0x0000000314037207 */ /* 0x000fe40004000000 */
[----:B---3--:R-:W-:-:S04]  /*15d0*/  ISETP.NE.AND P1, PT, R7, 0x1, PT ;  /* 0x000000010700780c */ /* 0x008fc80003f25270 */
[----:B------:R-:W-:-:S05]  /*15e0*/  SEL R4, R21, R4, !P1 ;  /* 0x0000000415047207 */ /* 0x000fca0004800000 */
[----:B------:R-:W-:Y:S02]  /*15f0*/  IMAD.IADD R5, R3, 0x1, -R4 ;  /* 0x0000000103057824 */ /* 0x000fe400078e0a04 */
[----:B------:R-:W-:Y:S02]  /*1600*/  IMAD.IADD R3, R4, 0x1, -R3 ;  /* 0x0000000104037824 */ /* 0x000fe400078e0a03 */
[----:B------:R-:W-:Y:S02]  /*1610*/  IMAD R21, R5, R7, R21 ;  /* 0x0000000705157224 */ /* 0x000fe400078e0215 */
[----:B------:R-:W-:-:S07]  /*1620*/  IMAD R20, R3, R2, R20 ;  /* 0x0000000203147224 */ /* 0x000fce00078e0214 */
.L_x_17:
[----:B------:R-:W-:Y:S01]  /*1630*/  BAR.SYNC.DEFER_BLOCKING 0x0 ;  /* 0x0000000000007b1d */ /* 0x000fe20000010000 */
[----:B------:R-:W-:Y:S01]  /*1640*/  UISETP.NE.AND UP1, UPT, UR8, 0x2, UPT ;  /* 0x000000020800788c */ /* 0x000fe2000bf25270 */
[----:B------:R-:W-:Y:S02]  /*1650*/  ISETP.NE.OR P5, PT, R0, 0x2, !P5 ;  /* 0x000000020000780c */ /* 0x000fe40006fa5670 */
[----:B------:R-:W-:-:S06]  /*1660*/  LOP3.LUT R2, R70, 0x1f, RZ, 0xc0, !PT ;  /* 0x0000001f46027812 */ /* 0x000fcc00078ec0ff */
[----:B------:R-:W-:Y:S05]  /*1670*/  BRA.U UP1, `(.L_x_18) ;  /* 0x0000001d016c7547 */ /* 0x000fea000b800000 */
[----:B------:R-:W1:Y:S01]  /*1680*/  LDCU UR13, c[0x0][0x38c] ;  /* 0x00007180ff0d77ac */ /* 0x000e620008000800 */
[----:B------:R-:W2:Y:S01]  /*1690*/  LDC R8, c[0x0][0x370] ;  /* 0x0000dc00ff087b82 */ /* 0x000ea20000000800 */
[----:B------:R-:W-:Y:S01]  /*16a0*/  PLOP3.LUT P1, PT, PT, PT, UP2, 0x80, 0x8 ;  /* 0x000000000008781c */ /* 0x000fe20003f2f028 */
[----:B------:R-:W-:Y:S01]  /*16b0*/  IMAD.MOV.U32 R15, RZ, RZ, 0x1 ;  /* 0x00000001ff0f7424 */ /* 0x000fe200078e00ff */
[----:B------:R-:W-:Y:S01]  /*16c0*/  ISETP.EQ.OR P4, PT, R2, RZ, P5 ;  /* 0x000000ff0200720c */ /* 0x000fe20002f82670 */
[----:B------:R-:W-:Y:S01]  /*16d0*/  IMAD.MOV.U32 R14, RZ, RZ, RZ ;  /* 0x000000ffff0e7224 */ /* 0x000fe200078e00ff */
[----:B------:R-:W-:Y:S02]  /*16e0*/  PLOP3.LUT P1, PT, P1, PT, PT, 0x8, 0x80 ;  /* 0x000000000080781c */ /* 0x000fe40000f2e170 */
[----:B------:R-:W-:Y:S01]  /*16f0*/  CS2R R12, SRZ ;  /* 0x00000000000c7805 */ /* 0x000fe2000001ff00 */
[----:B------:R-:W-:Y:S01]  /*1700*/  IMAD.MOV.U32 R11, RZ, RZ, 0x1 ;  /* 0x00000001ff0b7424 */ /* 0x000fe200078e00ff */
[----:B------:R-:W4:Y:S01]  /*1710*/  LDC R0, c[0x0][0x374] ;  /* 0x0000dd00ff007b82 */ /* 0x000f220000000800 */
[----:B------:R-:W2:Y:S01]  /*1720*/  LDCU.64 UR22, c[0x0][0x348] ;  /* 0x00006900ff1677ac */ /* 0x000ea20008000a00 */
[----:B------:R-:W-:Y:S01]  /*1730*/  UMOV UR6, URZ ;  /* 0x000000ff00067c82 */ /* 0x000fe20008000000 */
[----:B-1----:R-:W-:-:S04]  /*1740*/  UIADD3 UR5, UPT, UPT, UR13, 0x1f, URZ ;  /* 0x0000001f0d057890 */ /* 0x002fc8000fffe0ff */
[----:B------:R-:W-:-:S04]  /*1750*/  USHF.R.S32.HI UR4, URZ, 0x1f, UR5 ;  /* 0x0000001fff047899 */ /* 0x000fc80008011405 */
[----:B------:R-:W-:-:S04]  /*1760*/  ULEA.HI UR4, UR4, UR5, URZ, 0x5 ;  /* 0x0000000504047291 */ /* 0x000fc8000f8f28ff */
[----:B------:R-:W-:Y:S02]  /*1770*/  USHF.R.S32.HI UR15, URZ, 0x5, UR4 ;  /* 0x00000005ff0f7899 */ /* 0x000fe40008011404 */
[----:B------:R-:W-:Y:S02]  /*1780*/  UIADD3 UR4, UPT, UPT, UR13, -0x1, URZ ;  /* 0xffffffff0d047890 */ /* 0x000fe4000fffe0ff */
[----:B------:R-:W-:Y:S02]  /*1790*/  UISETP.LT.U32.AND UP0, UPT, UR15, 0x1a, UPT ;  /* 0x0000001a0f00788c */ /* 0x000fe4000bf01070 */
[----:B------:R-:W-:Y:S02]  /*17a0*/  UISETP.GE.U32.AND UP1, UPT, UR4, -0x3f, UPT ;  /* 0xffffffc10400788c */ /* 0x000fe4000bf26070 */
[----:B------:R-:W-:Y:S02]  /*17b0*/  USEL UR14, UR15, 0x1a, UP0 ;  /* 0x0000001a0f0e7887 */ /* 0x000fe40008000000 */
[----:B------:R-:W-:-:S02]  /*17c0*/  UIADD3 UR13, UPT, UPT, UR13, 0x3e, URZ ;  /* 0x0000003e0d0d7890 */ /* 0x000fc4000fffe0ff */
[----:B------:R-:W-:Y:S02]  /*17d0*/  UIADD3 UR5, UPT, UPT, UR14, -0x1, URZ ;  /* 0xffffffff0e057890 */ /* 0x000fe4000fffe0ff */
[----:B------:R-:W-:-:S03]  /*17e0*/  UIADD3 UR7, UPT, UPT, UR15, -UR14, URZ ;  /* 0x8000000e0f077290 */ /* 0x000fc6000fffe0ff */
[----:B------:R-:W-:-:S04]  /*17f0*/  @UP1 UIADD3 UR5, UPT, UPT, UR14, URZ, URZ ;  /* 0x000000ff0e051290 */ /* 0x000fc8000fffe0ff */
[----:B--2---:R-:W-:-:S12]  /*1800*/  UIADD3 UR5, UPT, UPT, UR5, 0x1, URZ ;  /* 0x0000000105057890 */ /* 0x004fd8000fffe0ff */
.L_x_36:
[----:B------:R-:W-:Y:S01]  /*1810*/  UISETP.NE.AND UP0, UPT, UR37, URZ, UPT ;  /* 0x000000ff2500728c */ /* 0x000fe2000bf05270 */
[----:B------:R-:W1:Y:S08]  /*1820*/  S2UR UR37, SR_CgaCtaId ;  /* 0x00000000002579c3 */ /* 0x000e700000008800 */
[----:B------:R-:W-:Y:S05]  /*1830*/  BRA.U UP0, `(.L_x_19) ;  /* 0x0000000100347547 */ /* 0x000fea000b800000 */
[----:B------:R-:W2:Y:S01]  /*1840*/  S2R R2, SR_CgaCtaId ;  /* 0x0000000000027919 */ /* 0x000ea20000008800 */
[----:B------:R-:W-:-:S04]  /*1850*/  MOV R3, 0x400 ;  /* 0x0000040000037802 */ /* 0x000fc80000000f00 */
[----:B--2---:R-:W-:Y:S02]  /*1860*/  LEA R2, R2, R3, 0x18 ;  /* 0x0000000302027211 */ /* 0x004fe400078ec0ff */
[----:B------:R-:W-:-:S03]  /*1870*/  SHF.L.U32 R3, R11, 0x1f, RZ ;  /* 0x0000001f0b037819 */ /* 0x000fc600000006ff */
[----:B------:R-:W-:-:S04]  /*1880*/  IMAD R2, R12, 0x8, R2 ;  /* 0x000000080c027824 */ /* 0x000fc800078e0202 */
[----:B------:R-:W2:Y:S02]  /*1890*/  SYNCS.PHASECHK.TRANS64.TRYWAIT P0, [R2+URZ+0x250], R3 ;  /* 0x00025003020075a7 */ /* 0x000ea400080011ff */
[----:B--2---:R-:W-:Y:S05]  /*18a0*/  @!P0 BRA `(.L_x_20) ;  /* 0x0000006000c08947 */ /* 0x004fea0003800000 */
.L_x_138:
[----:B------:R-:W-:Y:S01]  /*18b0*/  VIADD R12, R12, 0x1 ;  /* 0x000000010c0c7836 */ /* 0x000fe20000000000 */
[----:B------:R2:W-:Y:S04]  /*18c0*/  SYNCS.ARRIVE.TRANS64.A1T0 RZ, [R2+URZ+0x240], RZ ;  /* 0x000240ff02ff79a7 */ /* 0x0005e800081000ff */
[----:B------:R-:W-:-:S04]  /*18d0*/  ISETP.NE.AND P0, PT, R12, 0x2, PT ;  /* 0x000000020c00780c */ /* 0x000fc80003f05270 */
[----:B------:R-:W-:Y:S02]  /*18e0*/  SEL R12, R12, RZ, P0 ;  /* 0x000000ff0c0c7207 */ /* 0x000fe40000000000 */
[----:B--2---:R-:W-:-:S04]  /*18f0*/  SEL R2, RZ, 0x1, P0 ;  /* 0x00000001ff027807 */ /* 0x004fc80000000000 */
[----:B------:R-:W-:-:S07]  /*1900*/  LOP3.LUT R11, R11, R2, RZ, 0x3c, !PT ;  /* 0x000000020b0b7212 */ /* 0x000fce00078e3cff */
.L_x_19:
[----:B------:R-:W-:Y:S01]  /*1910*/  UMOV UR4, 0x400 ;  /* 0x0000040000047882 */ /* 0x000fe20000000000 */
[----:B------:R-:W-:Y:S01]  /*1920*/  SHF.L.U32 R2, R15, 0x1f, RZ ;  /* 0x0000001f0f027819 */ /* 0x000fe200000006ff */
[----:B-1----:R-:W-:Y:S01]  /*1930*/  ULEA UR4, UR37, UR4, 0x18 ;  /* 0x0000000425047291 */ /* 0x002fe2000f8ec0ff */
[----:B------:R-:W-:Y:S01]  /*1940*/  R2UR UR34, R21 ;  /* 0x00000000152272ca */ /* 0x000fe200000e0000 */
[----:B------:R-:W-:Y:S01]  /*1950*/  UISETP.GE.U32.AND UP0, UPT, UR13, 0x3f, UPT ;  /* 0x0000003f0d00788c */ /* 0x000fe2000bf06070 */
[----:B------:R-:W-:Y:S01]  /*1960*/  R2UR UR10, R20 ;  /* 0x00000000140a72ca */ /* 0x000fe200000e0000 */
[----:B------:R-:W-:Y:S01]  /*1970*/  ULEA UR8, UR6, UR4, 0x3 ;  /* 0x0000000406087291 */ /* 0x000fe2000f8e18ff */
[----:B------:R-:W-:-:S08]  /*1980*/  UMOV UR24, URZ ;  /* 0x000000ff00187c82 */ /* 0x000fd00008000000 */
[----:B------:R1:W2:Y:S01]  /*1990*/  SYNCS.PHASECHK.TRANS64.TRYWAIT P0, [UR8+0xd0], R2 ;  /* 0x0000d002ff0075a7 */ /* 0x0002a20008001108 */
[----:B------:R-:W-:Y:S02]  /*19a0*/  USHF.L.U32 UR34, UR34, 0x6, URZ ;  /* 0x0000000622227899 */ /* 0x000fe400080006ff */
[----:B------:R-:W-:Y:S01]  /*19b0*/  USHF.L.U32 UR10, UR10, 0x6, URZ ;  /* 0x000000060a0a7899 */ /* 0x000fe200080006ff */
[----:B------:R-:W-:Y:S11]  /*19c0*/  BRA.U !UP0, `(.L_x_21) ;  /* 0x0000000108a47547 */ /* 0x000ff6000b800000 */
[----:B------:R-:W-:Y:S01]  /*19d0*/  UMOV UR16, URZ ;  /* 0x000000ff00107c82 */ /* 0x000fe20008000000 */
[----:B------:R-:W-:-:S05]  /*19e0*/  UMOV UR17, UR6 ;  /* 0x0000000600117c82 */ /* 0x000fca0008000000 */
.L_x_26:
[----:B-1----:R-:W-:Y:S01]  /*19f0*/  ULEA UR33, UR17, UR4, 0x3 ;  /* 0x0000000411217291 */ /* 0x002fe2000f8e18ff */
[----:B--2---:R-:W-:Y:S01]  /*1a00*/  @!P5 MOV R3, 0x2000 ;  /* 0x000020000003d802 */ /* 0x004fe20000000f00 */
[----:B--2---:R-:W-:Y:S10]  /*1a10*/  @P0 BRA `(.L_x_22) ;  /* 0x00000000000c0947 */ /* 0x004ff40003800000 */
[----:B------:R-:W-:-:S04]  /*1a20*/  SHF.L.U32 R4, R15, 0x1f, RZ ;  /* 0x0000001f0f047819 */ /* 0x000fc800000006ff */
[----:B------:R-:W2:Y:S02]  /*1a30*/  SYNCS.PHASECHK.TRANS64.TRYWAIT P0, [UR33+0xd0], R4 ;  /* 0x0000d004ff0075a7 */ /* 0x000ea40008001121 */
[----:B--2---:R-:W-:Y:S05]  /*1a40*/  @!P0 BRA `(.L_x_23) ;  /* 0x00000060006c8947 */ /* 0x004fea0003800000 */
.L_x_22:
[----:B------:R2:W-:Y:S01]  /*1a50*/  @!P5 SYNCS.ARRIVE.TRANS64 RZ, [UR33], R3 ;  /* 0x00000003ffffd9a7 */ /* 0x0005e20008000021 */
[----:B------:R-:W-:Y:S04]  /*1a60*/  BSSY.RECONVERGENT B0, `(.L_x_24) ;  /* 0x0000003000007945 */ /* 0x000fe80003800200 */
[----:B------:R-:W-:Y:S05]  /*1a70*/  @P4 BRA `(.L_x_25) ;  /* 0x0000000000044947 */ /* 0x000fea0003800000 */
[----:B------:R-:W-:Y:S05]  /*1a80*/  BPT.TRAP 0x1 ;  /* 0x000000040000795c */ /* 0x000fea0000300000 */
.L_x_25:
[----:B------:R-:W-:Y:S05]  /*1a90*/  BSYNC.RECONVERGENT B0 ;  /* 0x0000000000007941 */ /* 0x000fea0003800200 */
.L_x_24:
[----:B------:R-:W-:Y:S02]  /*1aa0*/  UIADD3 UR6, UPT, UPT, UR17, 0x1, URZ ;  /* 0x0000000111067890 */ /* 0x000fe4000fffe0ff */
[----:B------:R-:W-:Y:S02]  /*1ab0*/  UIADD3 UR26, UP1, UPT, UR22, 0x80, URZ ;  /* 0x00000080161a7890 */ /* 0x000fe4000ff3e0ff */
[----:B------:R-:W-:Y:S02]  /*1ac0*/  UISETP.NE.AND UP0, UPT, UR6, 0x1a, UPT ;  /* 0x0000001a0600788c */ /* 0x000fe4000bf05270 */
[----:B------:R-:W-:Y:S02]  /*1ad0*/  USHF.L.U32 UR35, UR16, 0x5, URZ ;  /* 0x0000000510237899 */ /* 0x000fe400080006ff */
[----:B------:R-:W-:Y:S02]  /*1ae0*/  USEL UR9, URZ, 0x1, UP0 ;  /* 0x00000001ff097887 */ /* 0x000fe40008000000 */
[----:B------:R-:W-:-:S02]  /*1af0*/  USEL UR6, UR6, URZ, UP0 ;  /* 0x000000ff06067287 */ /* 0x000fc40008000000 */
[----:B------:R-:W-:Y:S02]  /*1b00*/  UIADD3 UR20, UP0, UPT, UR22, 0x180, URZ ;  /* 0x0000018016147890 */ /* 0x000fe4000ff1e0ff */
[----:B------:R-:W-:Y:S01]  /*1b10*/  ULEA UR8, UR6, UR4, 0x3 ;  /* 0x0000000406087291 */ /* 0x000fe2000f8e18ff */
[----:B------:R-:W-:Y:S01]  /*1b20*/  LOP3.LUT R15, R15, UR9, RZ, 0x3c, !PT ;  /* 0x000000090f0f7c12 */ /* 0x000fe2000f8e3cff */
[----:B------:R-:W-:Y:S02]  /*1b30*/  UIADD3.X UR27, UPT, UPT, URZ, UR23, URZ, UP1, !UPT ;  /* 0x00000017ff1b7290 */ /* 0x000fe40008ffe4ff */
[----:B------:R-:W-:Y:S01]  /*1b40*/  UIADD3.X UR21, UPT, UPT, URZ, UR23, URZ, UP0, !UPT ;  /* 0x00000017ff157290 */ /* 0x000fe200087fe4ff */
[----:B-1----:R-:W-:Y:S01]  /*1b50*/  SHF.L.U32 R2, R15, 0x1f, RZ ;  /* 0x0000001f0f027819 */ /* 0x002fe200000006ff */
[----:B------:R-:W-:Y:S01]  /*1b60*/  UMOV UR18, 0x0 ;  /* 0x0000000000127882 */ /* 0x000fe20000000000 */
[----:B------:R-:W-:Y:S01]  /*1b70*/  UMOV UR19, 0x10000000 ;  /* 0x1000000000137882 */ /* 0x000fe20000000000 */
[----:B------:R-:W-:Y:S01]  /*1b80*/  UMOV UR12, UR36 ;  /* 0x00000024000c7c82 */ /* 0x000fe20008000000 */
[----:B------:R1:W1:Y:S01]  /*1b90*/  SYNCS.PHASECHK.TRANS64.TRYWAIT P0, [UR8+0xd0], R2 ;  /* 0x0000d002ff0075a7 */ /* 0x0002620008001108 */
[----:B------:R-:W-:Y:S01]  /*1ba0*/  ULEA UR8, UR17, UR4, 0xc ;  /* 0x0000000411087291 */ /* 0x000fe2000f8e60ff */
[----:B------:R-:W-:Y:S01]  /*1bb0*/  UMOV UR9, UR33 ;  /* 0x0000002100097c82 */ /* 0x000fe20008000000 */
[----:B------:R-:W-:-:S02]  /*1bc0*/  UMOV UR11, UR35 ;  /* 0x00000023000b7c82 */ /* 0x000fc40008000000 */
[----:B------:R-:W-:Y:S02]  /*1bd0*/  UIADD3 UR32, UPT, UPT, UR8, 0x3600, URZ ;  /* 0x0000360008207890 */ /* 0x000fe4000fffe0ff */
[----:B------:R-:W-:Y:S02]  /*1be0*/  UIADD3 UR8, UPT, UPT, UR8, 0x1d600, URZ ;  /* 0x0001d60008087890 */ /* 0x000fe4000fffe0ff */
[----:B------:R-:W-:Y:S01]  /*1bf0*/  UIADD3 UR16, UPT, UPT, UR16, 0x1, URZ ;  /* 0x0000000110107890 */ /* 0x000fe2000fffe0ff */
[----:B------:R-:W-:Y:S01]  /*1c00*/  UMOV UR24, UR5 ;  /* 0x0000000500187c82 */ /* 0x000fe20008000000 */
[----:B------:R-:W-:Y:S02]  /*1c10*/  UMOV UR17, UR6 ;  /* 0x0000000600117c82 */ /* 0x000fe40008000000 */
[----:B------:R-:W-:Y:S01]  /*1c20*/  UISETP.NE.AND UP0, UPT, UR16, UR5, UPT ;  /* 0x000000051000728c */ /* 0x000fe2000bf05270 */
[----:B------:R1:W-:Y:S02]  /*1c30*/  UTMALDG.3D [UR32], [UR26], desc[UR18] ;  /* 0x000012201a0075b4 */ /* 0x0003e40008011000 */
[----:B------:R1:W-:Y:S06]  /*1c40*/  UTMALDG.3D [UR8], [UR20], desc[UR18] ;  /* 0x00001208140075b4 */ /* 0x0003ec0008011000 */
[----:B------:R-:W-:Y:S05]  /*1c50*/  BRA.U UP0, `(.L_x_26) ;  /* 0xfffffffd00647547 */ /* 0x000fea000b83ffff */
.L_x_21:
[----:B-1----:R-:W-:Y:S01]  /*1c60*/  ULEA UR8, UR6, UR4, 0x3 ;  /* 0x0000000406087291 */ /* 0x002fe2000f8e18ff */
[----:B------:R-:W-:Y:S01]  /*1c70*/  SHF.L.U32 R2, R15, 0x1f, RZ ;  /* 0x0000001f0f027819 */ /* 0x000fe200000006ff */
[----:B------:R-:W-:Y:S01]  /*1c80*/  @!P1 SYNCS.ARRIVE.TRANS64.A1T0 RZ, [UR4+0x1d8], RZ ;  /* 0x0001d8ffffff99a7 */ /* 0x000fe20008100004 */
[----:B------:R-:W-:-:S06]  /*1c90*/  UISETP.GT.AND UP0, UPT, UR15, UR14, UPT ;  /* 0x0000000e0f00728c */ /* 0x000fcc000bf04270 */
[----:B--2---:R1:W2:Y:S03]  /*1ca0*/  SYNCS.PHASECHK.TRANS64.TRYWAIT P0, [UR8+0xd0], R2 ;  /* 0x0000d002ff0075a7 */ /* 0x0042a60008001108 */
[----:B------:R-:W-:Y:S05]  /*1cb0*/  BRA.U !UP0, `(.L_x_27) ;  /* 0x0000000108a87547 */ /* 0x000fea000b800000 */
[----:B------:R-:W-:Y:S01]  /*1cc0*/  UIADD3 UR21, UPT, UPT, UR7, UR24, URZ ;  /* 0x0000001807157290 */ /* 0x000fe2000fffe0ff */
[----:B------:R-:W-:-:S11]  /*1cd0*/  UMOV UR25, UR6 ;  /* 0x0000000600197c82 */ /* 0x000fd60008000000 */
.L_x_32:
[----:B-1----:R-:W-:Y:S01]  /*1ce0*/  ULEA UR17, UR25, UR4, 0x3 ;  /* 0x0000000419117291 */ /* 0x002fe2000f8e18ff */
[----:B--2---:R-:W-:Y:S01]  /*1cf0*/  @!P5 MOV R3, 0x2000 ;  /* 0x000020000003d802 */ /* 0x004fe20000000f00 */
[----:B--2---:R-:W-:Y:S10]  /*1d00*/  @P0 BRA `(.L_x_28) ;  /* 0x00000000000c0947 */ /* 0x004ff40003800000 */
[----:B------:R-:W-:-:S04]  /*1d10*/  SHF.L.U32 R4, R15, 0x1f, RZ ;  /* 0x0000001f0f047819 */ /* 0x000fc800000006ff */
[----:B------:R-:W2:Y:S02]  /*1d20*/  SYNCS.PHASECHK.TRANS64.TRYWAIT P0, [UR17+0xd0], R4 ;  /* 0x0000d004ff0075a7 */ /* 0x000ea40008001111 */
[----:B--2---:R-:W-:Y:S05]  /*1d30*/  @!P0 BRA `(.L_x_29) ;  /* 0x0000005c00c88947 */ /* 0x004fea0003800000 */
.L_x_28:
[----:B------:R2:W-:Y:S01]  /*1d40*/  @!P5 SYNCS.ARRIVE.TRANS64 RZ, [UR17], R3 ;  /* 0x00000003ffffd9a7 */ /* 0x0005e20008000011 */
[----:B------:R-:W-:Y:S04]  /*1d50*/  BSSY.RECONVERGENT B0, `(.L_x_30) ;  /* 0x0000003000007945 */ /* 0x000fe80003800200 */
[----:B------:R-:W-:Y:S05]  /*1d60*/  @P4 BRA `(.L_x_31) ;  /* 0x0000000000044947 */ /* 0x000fea0003800000 */
[----:B------:R-:W-:Y:S05]  /*1d70*/  BPT.TRAP 0x1 ;  /* 0x000000040000795c */ /* 0x000fea0000300000 */
.L_x_31:
[----:B------:R-:W-:Y:S05]  /*1d80*/  BSYNC.RECONVERGENT B0 ;  /* 0x0000000000007941 */ /* 0x000fea0003800200 */
.L_x_30:
        /* <DEDUP_REMOVED lines=20> */
[----:B------:R-:W-:Y:S01]  /*1ed0*/  UIADD3 UR8, UPT, UPT, UR8, 0x1d600, URZ ;  /* 0x0001d60008087890 */ /* 0x000fe2000fffe0ff */
[----:B------:R-:W-:Y:S01]  /*1ee0*/  UMOV UR9, UR17 ;  /* 0x0000001100097c82 */ /* 0x000fe20008000000 */
[----:B------:R-:W-:Y:S01]  /*1ef0*/  UMOV UR11, UR19 ;  /* 0x00000013000b7c82 */ /* 0x000fe20008000000 */
[----:B------:R-:W-:Y:S01]  /*1f00*/  UIADD3 UR24, UPT, UPT, UR24, 0x1, URZ ;  /* 0x0000000118187890 */ /* 0x000fe2000fffe0ff */
[----:B------:R-:W-:-:S03]  /*1f10*/  UMOV UR25, UR6 ;  /* 0x0000000600197c82 */ /* 0x000fc60008000000 */
[----:B------:R1:W-:Y:S01]  /*1f20*/  UTMALDG.3D [UR16], [UR30], desc[UR26] ;  /* 0x00001a101e0075b4 */ /* 0x0003e20008011000 */
[----:B------:R-:W-:Y:S01]  /*1f30*/  UISETP.NE.AND UP0, UPT, UR24, UR21, UPT ;  /* 0x000000151800728c */ /* 0x000fe2000bf05270 */
[----:B------:R1:W-:Y:S08]  /*1f40*/  UTMALDG.3D [UR8], [UR28], desc[UR26] ;  /* 0x00001a081c0075b4 */ /* 0x0003f00008011000 */
[----:B------:R-:W-:Y:S05]  /*1f50*/  BRA.U UP0, `(.L_x_32) ;  /* 0xfffffffd00607547 */ /* 0x000fea000b83ffff */
.L_x_27:
[C---:B-1----:R-:W-:Y:S01]  /*1f60*/  LEA R2, R14.reuse, UR4, 0x3 ;  /* 0x000000040e027c11 */ /* 0x042fe2000f8e18ff */
[----:B------:R-:W-:Y:S01]  /*1f70*/  NOP ;  /* 0x0000000000007918 */ /* 0x000fe20000000000 */
[----:B--2---:R-:W-:Y:S02]  /*1f80*/  SHF.L.U32 R3, R13, 0x1f, RZ ;  /* 0x0000001f0d037819 */ /* 0x004fe400000006ff */
[----:B------:R-:W-:Y:S02]  /*1f90*/  LEA R4, R14, UR4, 0x4 ;  /* 0x000000040e047c11 */ /* 0x000fe4000f8e20ff */
[----:B------:R-:W1:Y:S02]  /*1fa0*/  SYNCS.PHASECHK.TRANS64.TRYWAIT P0, [R2+URZ+0x1e0], R3 ;  /* 0x0001e003020075a7 */ /* 0x000e6400080011ff */
[----:B-1----:R-:W-:Y:S05]  /*1fb0*/  @!P0 BRA `(.L_x_33) ;  /* 0x0000005c00408947 */ /* 0x002fea0003800000 */
.L_x_141:
[----:B------:R-:W2:Y:S01]  /*1fc0*/  LDS.128 R4, [R4+0x270] ;  /* 0x0002700004047984 */ /* 0x000ea20000000c00 */
[----:B---3--:R-:W-:Y:S01]  /*1fd0*/  ISETP.GE.AND P0, PT, R26, 0x1, PT ;  /* 0x000000011a00780c */ /* 0x008fe20003f06270 */
[----:B-1----:R-:W-:Y:S01]  /*1fe0*/  VIADD R2, R2, 0x1f0 ;  /* 0x000001f002027836 */ /* 0x002fe20000000000 */
[----:B------:R-:W-:Y:S01]  /*1ff0*/  @!PT LDS RZ, [RZ] ;  /* 0x00000000fffff984 */ /* 0x000fe20000000800 */
[----:B------:R-:W-:Y:S01]  /*2000*/  @!PT LDS RZ, [RZ] ;  /* 0x00000000fffff984 */ /* 0x000fe20000000800 */
[----:B------:R-:W-:Y:S01]  /*2010*/  @!PT LDS RZ, [RZ] ;  /* 0x00000000fffff984 */ /* 0x000fe20000000800 */
[----:B------:R-:W-:Y:S01]  /*2020*/  @!PT LDS RZ, [RZ] ;  /* 0x00000000fffff984 */ /* 0x000fe20000000800 */
[----:B------:R1:W-:Y:S06]  /*2030*/  MEMBAR.ALL.CTA ;  /* 0x0000000000007992 */ /* 0x0003ec0000008000 */
[----:B-1----:R-:W1:Y:S01]  /*2040*/  FENCE.VIEW.ASYNC.S ;  /* 0x00000000000073c6 */ /* 0x002e620000000000 */
[----:B------:R-:W-:-:S04]  /*2050*/  PRMT R2, RZ, 0x654, R2 ;  /* 0x00000654ff027816 */ /* 0x000fc80000000002 */
[----:B-1----:R1:W-:Y:S01]  /*2060*/  SYNCS.ARRIVE.TRANS64.RED.A1T0 RZ, [R2+URZ], RZ ;  /* 0x000000ff02ff79a7 */ /* 0x0023e200081004ff */
[----:B--2---:R-:W-:-:S13]  /*2070*/  LOP3.LUT P2, RZ, R6, 0x1, RZ, 0xc0, !PT ;  /* 0x0000000106ff7812 */ /* 0x004fda000784c0ff */
[----:B------:R-:W-:Y:S01]  /*2080*/  @P2 SHF.R.U32.HI R3, RZ, 0x10, R5 ;  /* 0x00000010ff032819 */ /* 0x000fe20000011605 */
[----:B------:R-:W-:Y:S01]  /*2090*/  VOTEU.ANY UP0, P2 ;  /* 0x0000000000ff7886 */ /* 0x000fe20001000100 */
[----:B------:R-:W-:Y:S02]  /*20a0*/  @P2 MOV R10, R4 ;  /* 0x00000004000a2202 */ /* 0x000fe40000000f00 */
[----:B------:R-:W-:Y:S02]  /*20b0*/  @P2 R2UR.BROADCAST UR8, R3 ;  /* 0x00000000030822ca */ /* 0x000fe400008e0000 */
[----:B------:R-:W-:-:S11]  /*20c0*/  @P2 LOP3.LUT R9, R5, 0xffff, RZ, 0xc0, !PT ;  /* 0x0000ffff05092812 */ /* 0x000fd600078ec0ff */
[----:B------:R-:W-:Y:S01]  /*20d0*/  @UP0 UMOV UR36, UR8 ;  /* 0x0000000800240c82 */ /* 0x000fe20008000000 */
[----:B-1----:R-:W-:Y:S05]  /*20e0*/  @!P0 BRA `(.L_x_34) ;  /* 0x0000000000b88947 */ /* 0x002fea0003800000 */
[----:B------:R-:W4:Y:S01]  /*20f0*/  LDC.64 R4, c[0x0][0xb18] ;  /* 0x0002c600ff047b82 */ /* 0x000f220000000a00 */
[----:B------:R-:W-:-:S07]  /*2100*/  ISETP.NE.AND P3, PT, R26, 0x1, PT ;  /* 0x000000011a00780c */ /* 0x000fce0003f65270 */
[----:B------:R-:W1:Y:S08]  /*2110*/  LDC.64 R6, c[0x0][0xb10] ;  /* 0x0002c400ff067b82 */ /* 0x000e700000000a00 */
[----:B------:R-:W2:Y:S08]  /*2120*/  LDC R16, c[0x0][0xb20] ;  /* 0x0002c800ff107b82 */ /* 0x000eb00000000800 */
[----:B------:R-:W3:Y:S01]  /*2130*/  LDC R17, c[0x0][0xb0c] ;  /* 0x0002c300ff117b82 */ /* 0x000ee20000000800 */
[----:B----4-:R-:W-:Y:S01]  /*2140*/  IMAD.HI.U32 R19, R0, R5, RZ ;  /* 0x0000000500137227 */ /* 0x010fe200078e00ff */
[----:B------:R-:W-:-:S03]  /*2150*/  ISETP.NE.AND P0, PT, R4, 0x1, PT ;  /* 0x000000010400780c */ /* 0x000fc60003f05270 */
[----:B------:R-:W-:-:S03]  /*2160*/  IMAD.HI.U32 R5, R9, R5, RZ ;  /* 0x0000000509057227 */ /* 0x000fc600078e00ff */
[----:B------:R-:W4:Y:S01]  /*2170*/  LDC.64 R2, c[0x0][0xb28] ;  /* 0x0002ca00ff027b82 */ /* 0x000f220000000a00 */
[----:B-1----:R-:W-:-:S04]  /*2180*/  IMAD.HI.U32 R20, R8, R6, RZ ;  /* 0x0000000608147227 */ /* 0x002fc800078e00ff */
[----:B------:R-:W-:Y:S01]  /*2190*/  IMAD.HI.U32 R21, R10, R6, RZ ;  /* 0x000000060a157227 */ /* 0x000fe200078e00ff */
[----:B------:R-:W-:Y:S02]  /*21a0*/  SHF.R.U32.HI R20, RZ, R7, R20 ;  /* 0x00000007ff147219 */ /* 0x000fe40000011614 */
[-C--:B--2---:R-:W-:Y:S02]  /*21b0*/  SHF.R.U32.HI R19, RZ, R16.reuse, R19 ;  /* 0x00000010ff137219 */ /* 0x084fe40000011613 */
[----:B------:R-:W-:Y:S02]  /*21c0*/  SHF.R.U32.HI R5, RZ, R16, R5 ;  /* 0x00000010ff057219 */ /* 0x000fe40000011605 */
[----:B------:R-:W-:Y:S02]  /*21d0*/  SEL R19, R0, R19, !P0 ;  /* 0x0000001300137207 */ /* 0x000fe40004000000 */
[----:B------:R-:W-:Y:S02]  /*21e0*/  SHF.R.U32.HI R21, RZ, R7, R21 ;  /* 0x00000007ff157219 */ /* 0x000fe40000011615 */
[----:B---3--:R-:W-:-:S02]  /*21f0*/  ISETP.NE.AND P1, PT, R17, 0x1, PT ;  /* 0x000000011100780c */ /* 0x008fc40003f25270 */
[----:B------:R-:W-:Y:S02]  /*2200*/  SEL R5, R9, R5, !P0 ;  /* 0x0000000509057207 */ /* 0x000fe40004000000 */
[----:B------:R-:W-:Y:S02]  /*2210*/  SEL R20, R8, R20, !P1 ;  /* 0x0000001408147207 */ /* 0x000fe40004800000 */
[----:B------:R-:W-:Y:S01]  /*2220*/  SEL R21, R10, R21, !P1 ;  /* 0x000000150a157207 */ /* 0x000fe20004800000 */
[----:B----4-:R-:W-:-:S04]  /*2230*/  IMAD.HI.U32 R18, R19, R2, RZ ;  /* 0x0000000213127227 */ /* 0x010fc800078e00ff */
        /* <DEDUP_REMOVED lines=10> */
[----:B------:R-:W-:-:S04]  /*22e0*/  @!P0 IMAD.HI.U32 R7, R21, R2, RZ ;  /* 0x0000000215078227 */ /* 0x000fc800078e00ff */
[----:B------:R-:W-:Y:S01]  /*22f0*/  IMAD.MOV R2, RZ, RZ, -R6 ;  /* 0x000000ffff027224 */ /* 0x000fe200078e0a06 */
[----:B------:R-:W-:Y:S02]  /*2300*/  @!P0 SHF.R.U32.HI R3, RZ, R3, R7 ;  /* 0x00000003ff038219 */ /* 0x000fe40000011607 */
[----:B------:R-:W-:Y:S01]  /*2310*/  IADD3 R7, PT, PT, -R5, RZ, RZ ;  /* 0x000000ff05077210 */ /* 0x000fe20007ffe1ff */
[----:B------:R-:W-:Y:S01]  /*2320*/  IMAD R2, R26, R2, R5 ;  /* 0x000000021a027224 */ /* 0x000fe200078e0205 */
        /* <DEDUP_REMOVED lines=10> */
.L_x_34:
[----:B------:R-:W1:Y:S02]  /*23d0*/  LDCU UR8, c[0x0][0xb30] ;  /* 0x00016600ff0877ac */ /* 0x000e640008000800 */
[----:B-1----:R-:W-:-:S09]  /*23e0*/  UISETP.NE.AND UP0, UPT, UR8, 0x1, UPT ;  /* 0x000000010800788c */ /* 0x002fd2000bf05270 */
[----:B------:R-:W-:Y:S05]  /*23f0*/  BRA.U UP0, `(.L_x_35) ;  /* 0x0000000100407547 */ /* 0x000fea000b800000 */
[----:B------:R-:W1:Y:S08]  /*2400*/  LDC.64 R4, c[0x0][0xb10] ;  /* 0x0002c400ff047b82 */ /* 0x000e700000000a00 */
[----:B------:R-:W2:Y:S08]  /*2410*/  LDC.64 R2, c[0x0][0xb18] ;  /* 0x0002c600ff027b82 */ /* 0x000eb00000000a00 */
[----:B------:R-:W3:Y:S08]  /*2420*/  LDC R6, c[0x0][0xb20] ;  /* 0x0002c800ff067b82 */ /* 0x000ef00000000800 */
[----:B------:R-:W4:Y:S01]  /*2430*/  LDC R7, c[0x0][0xb0c] ;  /* 0x0002c300ff077b82 */ /* 0x000f220000000800 */
[----:B-1----:R-:W-:-:S05]  /*2440*/  IMAD.HI.U32 R4, R10, R4, RZ ;  /* 0x000000040a047227 */ /* 0x002fca00078e00ff */
[----:B------:R-:W-:Y:S01]  /*2450*/  SHF.R.U32.HI R4, RZ, R5, R4 ;  /* 0x00000005ff047219 */ /* 0x000fe20000011604 */
[----:B--2---:R-:W-:Y:S01]  /*2460*/  IMAD.HI.U32 R3, R9, R3, RZ ;  /* 0x0000000309037227 */ /* 0x004fe200078e00ff */
[----:B------:R-:W-:-:S04]  /*2470*/  ISETP.NE.AND P0, PT, R2, 0x1, PT ;  /* 0x000000010200780c */ /* 0x000fc80003f05270 */
[----:B---3--:R-:W-:-:S04]  /*2480*/  SHF.R.U32.HI R3, RZ, R6, R3 ;  /* 0x00000006ff037219 */ /* 0x008fc80000011603 */
[----:B------:R-:W-:Y:S02]  /*2490*/  SEL R3, R9, R3, !P0 ;  /* 0x0000000309037207 */ /* 0x000fe40004000000 */
[----:B----4-:R-:W-:-:S04]  /*24a0*/  ISETP.NE.AND P1, PT, R7, 0x1, PT ;  /* 0x000000010700780c */ /* 0x010fc80003f25270 */
[----:B------:R-:W-:-:S05]  /*24b0*/  SEL R4, R10, R4, !P1 ;  /* 0x000000040a047207 */ /* 0x000fca0004800000 */
[----:B------:R-:W-:Y:S02]  /*24c0*/  IMAD.IADD R5, R3, 0x1, -R4 ;  /* 0x0000000103057824 */ /* 0x000fe400078e0a04 */
[----:B------:R-:W-:Y:S02]  /*24d0*/  IMAD.IADD R3, R4, 0x1, -R3 ;  /* 0x0000000104037824 */ /* 0x000fe400078e0a03 */
[----:B------:R-:W-:Y:S02]  /*24e0*/  IMAD R10, R5, R7, R10 ;  /* 0x00000007050a7224 */ /* 0x000fe400078e020a */
[----:B------:R-:W-:-:S07]  /*24f0*/  IMAD R9, R3, R2, R9 ;  /* 0x0000000203097224 */ /* 0x000fce00078e0209 */
.L_x_35:
[----:B------:R-:W-:Y:S01]  /*2500*/  VIADD R14, R14, 0x1 ;  /* 0x000000010e0e7836 */ /* 0x000fe20000000000 */
[----:B------:R-:W-:Y:S01]  /*2510*/  PLOP3.LUT P1, PT, PT, PT, PT, 0x80, 0x8 ;  /* 0x000000000008781c */ /* 0x000fe20003f2f070 */
[----:B------:R-:W-:Y:S02]  /*2520*/  IMAD.IADD R21, R10, 0x1, R59 ;  /* 0x000000010a157824 */ /* 0x000fe400078e023b */
[----:B------:R-:W-:Y:S01]  /*2530*/  IMAD.IADD R20, R9, 0x1, R58 ;  /* 0x0000000109147824 */ /* 0x000fe200078e023a */
[----:B------:R-:W-:-:S04]  /*2540*/  ISETP.NE.AND P0, PT, R14, 0x2, PT ;  /* 0x000000020e00780c */ /* 0x000fc80003f05270 */
[----:B------:R-:W-:Y:S02]  /*2550*/  SEL R2, RZ, 0x1, P0 ;  /* 0x00000001ff027807 */ /* 0x000fe40000000000 */
[----:B------:R-:W-:Y:S02]  /*2560*/  SEL R14, R14, RZ, P0 ;  /* 0x000000ff0e0e7207 */ /* 0x000fe40000000000 */
[----:B------:R-:W-:Y:S01]  /*2570*/  LOP3.LUT R13, R13, R2, RZ, 0x3c, !PT ;  /* 0x000000020d0d7212 */ /* 0x000fe200078e3cff */
[----:B------:R-:W-:Y:S06]  /*2580*/  @P2 BRA `(.L_x_36) ;  /* 0xfffffff000a02947 */ /* 0x000fec000383ffff */
[----:B------:R-:W-:Y:S01]  /*2590*/  UIADD3 UR4, UPT, UPT, UR4, 0xd0, URZ ;  /* 0x000000d004047890 */ /* 0x000fe2000fffe0ff */
[----:B------:R-:W-:-:S03]  /*25a0*/  SHF.L.U32 R2, R15, 0x1f, RZ ;  /* 0x0000001f0f027819 */ /* 0x000fc600000006ff */
[----:B------:R-:W-:-:S09]  /*25b0*/  ULEA UR5, UR6, UR4, 0x3 ;  /* 0x0000000406057291 */ /* 0x000fd2000f8e18ff */
[----:B------:R-:W1:Y:S02]  /*25c0*/  SYNCS.PHASECHK.TRANS64.TRYWAIT P0, [UR5], R2 ;  /* 0x00000002ff0075a7 */ /* 0x000e640008001105 */
[----:B-1----:R-:W-:Y:S05]  /*25d0*/  @!P0 BRA `(.L_x_37) ;  /* 0x0000005400cc8947 */ /* 0x002fea0003800000 */
.L_x_143:
[----:B------:R-:W-:-:S04]  /*25e0*/  UIADD3 UR6, UPT, UPT, UR6, 0x1, URZ ;  /* 0x0000000106067890 */ /* 0x000fc8000fffe0ff */
[----:B------:R-:W-:-:S04]  /*25f0*/  UISETP.NE.AND UP0, UPT, UR6, 0x1a, UPT ;  /* 0x0000001a0600788c */ /* 0x000fc8000bf05270 */
[----:B------:R-:W-:Y:S02]  /*2600*/  USEL UR7, URZ, 0x1, UP0 ;  /* 0x00000001ff077887 */ /* 0x000fe40008000000 */
[----:B------:R-:W-:-:S04]  /*2610*/  USEL UR6, UR6, URZ, UP0 ;  /* 0x000000ff06067287 */ /* 0x000fc80008000000 */
[----:B------:R-:W-:Y:S01]  /*2620*/  ULEA UR5, UR6, UR4, 0x3 ;  /* 0x0000000406057291 */ /* 0x000fe2000f8e18ff */
[----:B-1----:R-:W-:-:S04]  /*2630*/  LOP3.LUT R2, R15, UR7, RZ, 0x3c, !PT ;  /* 0x000000070f027c12 */ /* 0x002fc8000f8e3cff */
[----:B------:R-:W-:-:S04]  /*2640*/  SHF.L.U32 R3, R2, 0x1f, RZ ;  /* 0x0000001f02037819 */ /* 0x000fc800000006ff */
[----:B------:R-:W1:Y:S02]  /*2650*/  SYNCS.PHASECHK.TRANS64.TRYWAIT P0, [UR5], R3 ;  /* 0x00000003ff0075a7 */ /* 0x000e640008001105 */
[----:B-1----:R-:W-:Y:S05]  /*2660*/  @!P0 BRA `(.L_x_38) ;  /* 0x0000005400c08947 */ /* 0x002fea0003800000 */
.L_x_145:
[----:B------:R-:W-:-:S04]  /*2670*/  UIADD3 UR6, UPT, UPT, UR6, 0x1, URZ ;  /* 0x0000000106067890 */ /* 0x000fc8000fffe0ff */
[----:B------:R-:W-:-:S04]  /*2680*/  UISETP.NE.AND UP0, UPT, UR6, 0x1a, UPT ;  /* 0x0000001a0600788c */ /* 0x000fc8000bf05270 */
[----:B------:R-:W-:Y:S02]  /*2690*/  USEL UR7, URZ, 0x1, UP0 ;  /* 0x00000001ff077887 */ /* 0x000fe40008000000 */
[----:B------:R-:W-:-:S04]  /*26a0*/  USEL UR6, UR6, URZ, UP0 ;  /* 0x000000ff06067287 */ /* 0x000fc80008000000 */
[----:B------:R-:W-:Y:S01]  /*26b0*/  ULEA UR5, UR6, UR4, 0x3 ;  /* 0x0000000406057291 */ /* 0x000fe2000f8e18ff */
[----:B------:R-:W-:-:S04]  /*26c0*/  LOP3.LUT R2, R2, UR7, RZ, 0x3c, !PT ;  /* 0x0000000702027c12 */ /* 0x000fc8000f8e3cff */
[----:B-1----:R-:W-:-:S04]  /*26d0*/  SHF.L.U32 R3, R2, 0x1f, RZ ;  /* 0x0000001f02037819 */ /* 0x002fc800000006ff */
[----:B------:R-:W1:Y:S02]  /*26e0*/  SYNCS.PHASECHK.TRANS64.TRYWAIT P0, [UR5], R3 ;  /* 0x00000003ff0075a7 */ /* 0x000e640008001105 */
[----:B-1----:R-:W-:Y:S05]  /*26f0*/  @!P0 BRA `(.L_x_39) ;  /* 0x0000005400b48947 */ /* 0x002fea0003800000 */
.L_x_147:
        /* <DEDUP_REMOVED lines=9> */
.L_x_149:
        /* <DEDUP_REMOVED lines=9> */
.L_x_151:
        /* <DEDUP_REMOVED lines=9> */
.L_x_153:
        /* <DEDUP_REMOVED lines=9> */
.L_x_155:
        /* <DEDUP_REMOVED lines=9> */
.L_x_157:
        /* <DEDUP_REMOVED lines=9> */
.L_x_159:
        /* <DEDUP_REMOVED lines=9> */
.L_x_161:
        /* <DEDUP_REMOVED lines=9> */
.L_x_163:
        /* <DEDUP_REMOVED lines=9> */
.L_x_165:
        /* <DEDUP_REMOVED lines=9> */
.L_x_167:
        /* <DEDUP_REMOVED lines=9> */
.L_x_169:
        /* <DEDUP_REMOVED lines=9> */
.L_x_171:
        /* <DEDUP_REMOVED lines=9> */
.L_x_173:
        /* <DEDUP_REMOVED lines=9> */
.L_x_175:
        /* <DEDUP_REMOVED lines=9> */
.L_x_177:
        /* <DEDUP_REMOVED lines=9> */
.L_x_179:
        /* <DEDUP_REMOVED lines=9> */
.L_x_181:
        /* <DEDUP_REMOVED lines=9> */
.L_x_183:
        /* <DEDUP_REMOVED lines=9> */
.L_x_185:
        /* <DEDUP_REMOVED lines=9> */
.L_x_187:
        /* <DEDUP_REMOVED lines=9> */
.L_x_189:
        /* <DEDUP_REMOVED lines=9> */
.L_x_191:
[----:B------:R-:W-:-:S04]  /*3360*/  UIADD3 UR6, UPT, UPT, UR6, 0x1, URZ ;  /* 0x0000000106067890 */ /* 0x000fc8000fffe0ff */
[----:B------:R-:W-:-:S04]  /*3370*/  UISETP.NE.AND UP0, UPT, UR6, 0x1a, UPT ;  /* 0x0000001a0600788c */ /* 0x000fc8000bf05270 */
[----:B------:R-:W-:Y:S02]  /*3380*/  USEL UR5, URZ, 0x1, UP0 ;  /* 0x00000001ff057887 */ /* 0x000fe40008000000 */
[----:B------:R-:W-:-:S04]  /*3390*/  USEL UR6, UR6, URZ, UP0 ;  /* 0x000000ff06067287 */ /* 0x000fc80008000000 */
[----:B------:R-:W-:Y:S01]  /*33a0*/  ULEA UR6, UR6, UR4, 0x3 ;  /* 0x0000000406067291 */ /* 0x000fe2000f8e18ff */
[----:B------:R-:W-:-:S04]  /*33b0*/  LOP3.LUT R2, R2, UR5, RZ, 0x3c, !PT ;  /* 0x0000000502027c12 */ /* 0x000fc8000f8e3cff */
[----:B------:R-:W-:Y:S01]  /*33c0*/  SHF.L.U32 R2, R2, 0x1f, RZ ;  /* 0x0000001f02027819 */ /* 0x000fe200000006ff */
[----:B-1--4-:R-:W-:-:S07]  /*33d0*/  IMAD.U32 R0, RZ, RZ, UR6 ;  /* 0x00000006ff007e24 */ /* 0x012fce000f8e00ff */
.L_x_62:
[----:B-1----:R1:W2:Y:S02]  /*33e0*/  SYNCS.PHASECHK.TRANS64.TRYWAIT P0, [R0+URZ], R2 ;  /* 0x00000002000075a7 */ /* 0x0022a400080011ff */
[----:B--2---:R-:W-:Y:S05]  /*33f0*/  @!P0 NANOSLEEP.SYNCS 0x989680 ;  /* 0x009896800000895d */ /* 0x004fea0003900000 */
[----:B------:R-:W2:Y:S02]  /*3400*/  @!P0 SYNCS.PHASECHK.TRANS64 P0, [R0+URZ], R2 ;  /* 0x00000002000085a7 */ /* 0x000ea400080010ff */
[----:B--2---:R-:W-:Y:S05]  /*3410*/  @P0 EXIT ;  /* 0x000000000000094d */ /* 0x004fea0003800000 */
[----:B------:R-:W-:Y:S05]  /*3420*/  BRA `(.L_x_62) ;  /* 0xfffffffc00ec7947 */ /* 0x000fea000383ffff */
.L_x_18:
[----:B------:R-:W-:-:S04]  /*3430*/  UISETP.NE.AND UP1, UPT, UR37, URZ, UPT ;  /* 0x000000ff2500728c */ /* 0x000fc8000bf25270 */
[----:B------:R-:W-:-:S09]  /*3440*/  UISETP.NE.OR UP1, UPT, UR8, 0x1, UP1 ;  /* 0x000000010800788c */ /* 0x000fd20008f25670 */
[----:B------:R-:W-:Y:S05]  /*3450*/  BRA.U UP1, `(.L_x_63) ;  /* 0x0000000501487547 */ /* 0x000fea000b800000 */
[----:B------:R-:W-:Y:S01]  /*3460*/  ISETP.NE.AND P2, PT, R2, RZ, PT ;  /* 0x000000ff0200720c */ /* 0x000fe20003f45270 */
[----:B------:R-:W-:Y:S01]  /*3470*/  IMAD.MOV.U32 R12, RZ, RZ, 0x1 ;  /* 0x00000001ff0c7424 */ /* 0x000fe200078e00ff */
[----:B------:R-:W-:Y:S02]  /*3480*/  CS2R R10, SRZ ;  /* 0x00000000000a7805 */ /* 0x000fe4000001ff00 */
[----:B------:R-:W-:Y:S01]  /*3490*/  CS2R R8, SRZ ;  /* 0x0000000000087805 */ /* 0x000fe2000001ff00 */
[----:B------:R-:W-:Y:S01]  /*34a0*/  UMOV UR4, 0x400 ;  /* 0x0000040000047882 */ /* 0x000fe20000000000 */
[----:B------:R-:W-:Y:S01]  /*34b0*/  UMOV UR6, URZ ;  /* 0x000000ff00067c82 */ /* 0x000fe20008000000 */
[----:B------:R-:W-:-:S12]  /*34c0*/  ULEA UR37, UR37, UR4, 0x18 ;  /* 0x0000000425257291 */ /* 0x000fd8000f8ec0ff */
.L_x_67:
[----:B------:R-:W-:Y:S02]  /*34d0*/  LEA R0, R8, UR37, 0x3 ;  /* 0x0000002508007c11 */ /* 0x000fe4000f8e18ff */
[----:B------:R-:W-:-:S03]  /*34e0*/  SHF.L.U32 R4, R9, 0x1f, RZ ;  /* 0x0000001f09047819 */ /* 0x000fc600000006ff */
[----:B------:R-:W-:Y:S01]  /*34f0*/  VIADD R5, R0, 0x250 ;  /* 0x0000025000057836 */ /* 0x000fe20000000000 */
[----:B------:R-:W1:Y:S02]  /*3500*/  SYNCS.PHASECHK.TRANS64.TRYWAIT P0, [R0+URZ+0x240], R4 ;  /* 0x00024004000075a7 */ /* 0x000e6400080011ff */
[----:B-1----:R-:W-:Y:S05]  /*3510*/  @!P0 BRA `(.L_x_64) ;  /* 0x0000005000548947 */ /* 0x002fea0003800000 */
.L_x_192:
[----:B------:R-:W-:Y:S01]  /*3520*/  ULEA UR5, UR6, UR37, 0x3 ;  /* 0x0000002506057291 */ /* 0x000fe2000f8e18ff */
[----:B-1----:R-:W-:Y:S01]  /*3530*/  PRMT R0, RZ, 0x654, R5 ;  /* 0x00000654ff007816 */ /* 0x002fe20000000005 */
[----:B------:R-:W-:Y:S01]  /*3540*/  @!P2 IMAD.MOV.U32 R4, RZ, RZ, 0x10 ;  /* 0x00000010ff04a424 */ /* 0x000fe200078e00ff */
[----:B------:R-:W-:Y:S01]  /*3550*/  SHF.L.U32 R5, R12, 0x1f, RZ ;  /* 0x0000001f0c057819 */ /* 0x000fe200000006ff */
[----:B------:R-:W-:Y:S01]  /*3560*/  UIADD3 UR4, UPT, UPT, UR5, 0x1e0, URZ ;  /* 0x000001e005047890 */ /* 0x000fe2000fffe0ff */
[----:B------:R1:W-:Y:S05]  /*3570*/  SYNCS.ARRIVE.TRANS64.RED.A1T0 RZ, [R0+URZ], RZ ;  /* 0x000000ff00ff79a7 */ /* 0x0003ea00081004ff */
[----:B------:R-:W-:Y:S01]  /*3580*/  IMAD.U32 R6, RZ, RZ, UR4 ;  /* 0x00000004ff067e24 */ /* 0x000fe2000f8e00ff */
[----:B------:R-:W2:Y:S04]  /*3590*/  SYNCS.PHASECHK.TRANS64.TRYWAIT P0, [UR5+0x1f0], R5 ;  /* 0x0001f005ff0075a7 */ /* 0x000ea80008001105 */
[----:B------:R-:W-:Y:S01]  /*35a0*/  PRMT R6, R2, 0x654, R6 ;  /* 0x0000065402067816 */ /* 0x000fe20000000006 */
[----:B-12---:R-:W-:Y:S06]  /*35b0*/  @!P0 BRA `(.L_x_65) ;  /* 0x0000005000408947 */ /* 0x006fec0003800000 */
.L_x_194:
[----:B------:R-:W-:Y:S01]  /*35c0*/  ULEA UR4, UR6, UR37, 0x4 ;  /* 0x0000002506047291 */ /* 0x000fe2000f8e20ff */
[----:B------:R-:W-:Y:S01]  /*35d0*/  SEL R3, R6, R3, !P2 ;  /* 0x0000000306037207 */ /* 0x000fe20005000000 */
[----:B------:R-:W-:Y:S01]  /*35e0*/  UIADD3 UR5, UPT, UPT, UR5, 0x1e0, URZ ;  /* 0x000001e005057890 */ /* 0x000fe2000fffe0ff */
[----:B-1----:R-:W-:Y:S01]  /*35f0*/  LEA R0, R11, UR37, 0x3 ;  /* 0x000000250b007c11 */ /* 0x002fe2000f8e18ff */
[----:B------:R-:W-:Y:S01]  /*3600*/  UIADD3 UR4, UPT, UPT, UR4, 0x270, URZ ;  /* 0x0000027004047890 */ /* 0x000fe2000fffe0ff */
[----:B------:R1:W-:Y:S01]  /*3610*/  @!P2 SYNCS.ARRIVE.TRANS64.RED RZ, [R3+URZ], R4 ;  /* 0x0000000403ffa9a7 */ /* 0x0003e200080004ff */
[----:B------:R-:W-:Y:S01]  /*3620*/  UIADD3 UR6, UPT, UPT, UR6, 0x1, URZ ;  /* 0x0000000106067890 */ /* 0x000fe2000fffe0ff */
[----:B------:R-:W-:-:S03]  /*3630*/  VIADD R8, R8, 0x1 ;  /* 0x0000000108087836 */ /* 0x000fc60000000000 */
[----:B------:R-:W-:Y:S02]  /*3640*/  UISETP.NE.AND UP0, UPT, UR6, 0x2, UPT ;  /* 0x000000020600788c */ /* 0x000fe4000bf05270 */
[----:B------:R-:W-:Y:S01]  /*3650*/  ISETP.NE.AND P0, PT, R8, 0x2, PT ;  /* 0x000000020800780c */ /* 0x000fe20003f05270 */
[----:B------:R-:W-:Y:S06]  /*3660*/  UGETNEXTWORKID.BROADCAST [UR4], [UR5] ;  /* 0x00000000040073ca */ /* 0x000fec0008000100 */
[----:B------:R-:W-:Y:S02]  /*3670*/  USEL UR4, URZ, 0x1, UP0 ;  /* 0x00000001ff047887 */ /* 0x000fe40008000000 */
[----:B------:R-:W-:-:S04]  /*3680*/  USEL UR6, UR6, URZ, UP0 ;  /* 0x000000ff06067287 */ /* 0x000fc80008000000 */
[----:B------:R-:W-:Y:S02]  /*3690*/  LOP3.LUT R12, R12, UR4, RZ, 0x3c, !PT ;  /* 0x000000040c0c7c12 */ /* 0x000fe4000f8e3cff */
[----:B-1----:R-:W-:-:S04]  /*36a0*/  SHF.L.U32 R4, R10, 0x1f, RZ ;  /* 0x0000001f0a047819 */ /* 0x002fc800000006ff */
[----:B------:R-:W1:Y:S02]  /*36b0*/  SYNCS.PHASECHK.TRANS64.TRYWAIT P1, [R0+URZ+0x1e0], R4 ;  /* 0x0001e004000075a7 */ /* 0x000e6400080211ff */
[----:B-1----:R-:W-:Y:S05]  /*36c0*/  @!P1 BRA `(.L_x_66) ;  /* 0x0000005000149947 */ /* 0x002fea0003800000 */
.L_x_195:
[C---:B-1----:R-:W-:Y:S01]  /*36d0*/  LEA R4, R11.reuse, UR37, 0x4 ;  /* 0x000000250b047c11 */ /* 0x042fe2000f8e20ff */
[----:B------:R-:W-:Y:S01]  /*36e0*/  VIADD R0, R0, 0x1f0 ;  /* 0x000001f000007836 */ /* 0x000fe20000000000 */
[----:B------:R-:W-:Y:S01]  /*36f0*/  SEL R8, R8, RZ, P0 ;  /* 0x000000ff08087207 */ /* 0x000fe20000000000 */
[----:B------:R-:W-:-:S03]  /*3700*/  VIADD R11, R11, 0x1 ;  /* 0x000000010b0b7836 */ /* 0x000fc60000000000 */
[----:B------:R-:W1:Y:S01]  /*3710*/  LDS.128 R4, [R4+0x270] ;  /* 0x0002700004047984 */ /* 0x000e620000000c00 */
[----:B------:R-:W-:Y:S02]  /*3720*/  PRMT R0, RZ, 0x654, R0 ;  /* 0x00000654ff007816 */ /* 0x000fe40000000000 */
[C---:B------:R-:W-:Y:S01]  /*3730*/  ISETP.NE.AND P1, PT, R11.reuse, 0x2, PT ;  /* 0x000000020b00780c */ /* 0x040fe20003f25270 */
[----:B------:R-:W-:Y:S01]  /*3740*/  @!PT LDS RZ, [RZ] ;  /* 0x00000000fffff984 */ /* 0x000fe20000000800 */
[----:B------:R-:W-:Y:S01]  /*3750*/  @!PT LDS RZ, [RZ] ;  /* 0x00000000fffff984 */ /* 0x000fe20000000800 */
[----:B------:R-:W-:Y:S01]  /*3760*/  @!PT LDS RZ, [RZ] ;  /* 0x00000000fffff984 */ /* 0x000fe20000000800 */
[----:B------:R-:W-:Y:S01]  /*3770*/  @!PT LDS RZ, [RZ] ;  /* 0x00000000fffff984 */ /* 0x000fe20000000800 */
[----:B------:R2:W-:Y:S06]  /*3780*/  MEMBAR.ALL.CTA ;  /* 0x0000000000007992 */ /* 0x0005ec0000008000 */
[----:B--2---:R-:W2:Y:S01]  /*3790*/  FENCE.VIEW.ASYNC.S ;  /* 0x00000000000073c6 */ /* 0x004ea20000000000 */
[----:B------:R-:W-:Y:S01]  /*37a0*/  SEL R11, R11, RZ, P1 ;  /* 0x000000ff0b0b7207 */ /* 0x000fe20000800000 */
[----:B--2---:R2:W-:Y:S01]  /*37b0*/  SYNCS.ARRIVE.TRANS64.RED.A1T0 RZ, [R0+URZ], RZ ;  /* 0x000000ff00ff79a7 */ /* 0x0045e200081004ff */
[----:B-1----:R-:W-:-:S02]  /*37c0*/  LOP3.LUT P3, RZ, R6, 0x1, RZ, 0xc0, !PT ;  /* 0x0000000106ff7812 */ /* 0x002fc4000786c0ff */
[----:B------:R-:W-:-:S04]  /*37d0*/  SEL R4, RZ, 0x1, P1 ;  /* 0x00000001ff047807 */ /* 0x000fc80000800000 */
[----:B------:R-:W-:Y:S02]  /*37e0*/  LOP3.LUT R10, R10, R4, RZ, 0x3c, !PT ;  /* 0x000000040a0a7212 */ /* 0x000fe400078e3cff */
[----:B--2---:R-:W-:-:S04]  /*37f0*/  SEL R0, RZ, 0x1, P0 ;  /* 0x00000001ff007807 */ /* 0x004fc80000000000 */
[----:B------:R-:W-:Y:S01]  /*3800*/  LOP3.LUT R9, R9, R0, RZ, 0x3c, !PT ;  /* 0x0000000009097212 */ /* 0x000fe200078e3cff */
[----:B------:R-:W-:Y:S06]  /*3810*/  @P3 BRA `(.L_x_67) ;  /* 0xfffffffc002c3947 */ /* 0x000fec000383ffff */
[----:B------:R-:W-:Y:S01]  /*3820*/  ULEA UR5, UR6, UR37, 0x3 ;  /* 0x0000002506057291 */ /* 0x000fe2000f8e18ff */
[----:B------:R-:W-:-:S08]  /*3830*/  SHF.L.U32 R2, R12, 0x1f, RZ ;  /* 0x0000001f0c027819 */ /* 0x000fd000000006ff */
[----:B------:R-:W1:Y:S02]  /*3840*/  SYNCS.PHASECHK.TRANS64 P0, [UR5+0x1f0], R2 ;  /* 0x0001f002ff0075a7 */ /* 0x000e640008001005 */
[----:B-1----:R-:W-:Y:S05]  /*3850*/  @P0 BRA `(.L_x_68) ;  /* 0x0000000000080947 */ /* 0x002fea0003800000 */
[----:B------:R-:W1:Y:S02]  /*3860*/  SYNCS.PHASECHK.TRANS64.TRYWAIT P0, [UR5+0x1f0], R2 ;  /* 0x0001f002ff0075a7 */ /* 0x000e640008001105 */
[----:B-1----:R-:W-:Y:S05]  /*3870*/  @!P0 BRA `(.L_x_69) ;  /* 0x0000004c00bc8947 */ /* 0x002fea0003800000 */
.L_x_68:
[----:B------:R-:W-:-:S04]  /*3880*/  UIADD3 UR4, UPT, UPT, UR6, 0x1, URZ ;  /* 0x0000000106047890 */ /* 0x000fc8000fffe0ff */
[----:B------:R-:W-:-:S04]  /*3890*/  UISETP.NE.AND UP0, UPT, UR4, 0x2, UPT ;  /* 0x000000020400788c */ /* 0x000fc8000bf05270 */
[----:B------:R-:W-:Y:S02]  /*38a0*/  USEL UR7, URZ, 0x1, UP0 ;  /* 0x00000001ff077887 */ /* 0x000fe40008000000 */
[----:B------:R-:W-:-:S04]  /*38b0*/  USEL UR4, UR4, URZ, UP0 ;  /* 0x000000ff04047287 */ /* 0x000fc80008000000 */
[----:B------:R-:W-:Y:S01]  /*38c0*/  ULEA UR4, UR4, UR37, 0x3 ;  /* 0x0000002504047291 */ /* 0x000fe2000f8e18ff */
[----:B-1----:R-:W-:-:S04]  /*38d0*/  LOP3.LUT R2, R12, UR7, RZ, 0x3c, !PT ;  /* 0x000000070c027c12 */ /* 0x002fc8000f8e3cff */
[----:B------:R-:W-:-:S04]  /*38e0*/  SHF.L.U32 R0, R2, 0x1f, RZ ;  /* 0x0000001f02007819 */ /* 0x000fc800000006ff */
[----:B------:R-:W1:Y:S02]  /*38f0*/  SYNCS.PHASECHK.TRANS64 P0, [UR4+0x1f0], R0 ;  /* 0x0001f000ff0075a7 */ /* 0x000e640008001004 */
[----:B-1----:R-:W-:Y:S05]  /*3900*/  @P0 EXIT ;  /* 0x000000000000094d */ /* 0x002fea0003800000 */
[----:B------:R-:W-:Y:S02]  /*3910*/  SHF.L.U32 R2, R2, 0x1f, RZ ;  /* 0x0000001f02027819 */ /* 0x000fe400000006ff */
[----:B------:R-:W-:-:S07]  /*3920*/  MOV R0, UR4 ;  /* 0x0000000400007c02 */ /* 0x000fce0008000f00 */
.L_x_70:
[----:B-1----:R1:W2:Y:S02]  /*3930*/  SYNCS.PHASECHK.TRANS64.TRYWAIT P0, [R0+URZ+0x1f0], R2 ;  /* 0x0001f002000075a7 */ /* 0x0022a400080011ff */
[----:B--2---:R-:W-:Y:S05]  /*3940*/  @!P0 NANOSLEEP.SYNCS 0x989680 ;  /* 0x009896800000895d */ /* 0x004fea0003900000 */
[----:B------:R-:W2:Y:S02]  /*3950*/  @!P0 SYNCS.PHASECHK.TRANS64 P0, [R0+URZ+0x1f0], R2 ;  /* 0x0001f002000085a7 */ /* 0x000ea400080010ff */
[----:B--2---:R-:W-:Y:S05]  /*3960*/  @P0 EXIT ;  /* 0x000000000000094d */ /* 0x004fea0003800000 */
[----:B------:R-:W-:Y:S05]  /*3970*/  BRA `(.L_x_70) ;  /* 0xfffffffc00ec7947 */ /* 0x000fea000383ffff */
.L_x_63:
[----:B------:R-:W-:-:S09]  /*3980*/  UISETP.NE.AND UP1, UPT, UR8, URZ, UPT ;  /* 0x000000ff0800728c */ /* 0x000fd2000bf25270 */
[----:B------:R-:W-:Y:S05]  /*3990*/  BRA.U UP1, `(.L_x_71) ;  /* 0x0000000d018c7547 */ /* 0x000fea000b800000 */
[----:B------:R-:W-:Y:S01]  /*39a0*/  UMOV UR4, 0x40 ;  /* 0x0000004000047882 */ /* 0x000fe20000000000 */
[----:B------:R-:W-:Y:S01]  /*39b0*/  NOP ;  /* 0x0000000000007918 */ /* 0x000fe20000000000 */
[----:B------:R-:W-:Y:S01]  /*39c0*/  ULEA UR4, UR37, UR4, 0x18 ;  /* 0x0000000425047291 */ /* 0x000fe2000f8ec0ff */
[----:B------:R-:W-:Y:S02]  /*39d0*/  UMOV UR5, 0x400 ;  /* 0x0000040000057882 */ /* 0x000fe40000000000 */
[----:B------:R-:W-:-:S06]  /*39e0*/  ULEA UR37, UR37, UR5, 0x18 ;  /* 0x0000000525257291 */ /* 0x000fcc000f8ec0ff */
[----:B------:R-:W1:Y:S02]  /*39f0*/  LDS.U8 R0, [UR4+0x1c] ;  /* 0x00001c04ff007984 */ /* 0x000e640008000000 */
[----:B-1----:R-:W-:-:S13]  /*3a00*/  ISETP.NE.AND P0, PT, R0, RZ, PT ;  /* 0x000000ff0000720c */ /* 0x002fda0003f05270 */
[----:B------:R-:W-:Y:S05]  /*3a10*/  @P0 BRA `(.L_x_72) ;  /* 0x0000000000580947 */ /* 0x000fea0003800000 */
[----:B------:R-:W-:-:S13]  /*3a20*/  ELECT P0, URZ, PT ;  /* 0x0000000000ff782f */ /* 0x000fda0003800000 */
[----:B------:R-:W-:Y:S05]  /*3a30*/  @!P0 BRA `(.L_x_73) ;  /* 0x0000000000608947 */ /* 0x000fea0003800000 */
[----:B------:R-:W-:Y:S01]  /*3a40*/  UMOV UR5, 0x10 ;  /* 0x0000001000057882 */ /* 0x000fe20000000000 */
[----:B------:R-:W-:Y:S01]  /*3a50*/  HFMA2 R0, -RZ, RZ, 0, 5.9604644775390625e-08 ;  /* 0x00000001ff007431 */ /* 0x000fe200000001ff */
[----:B------:R-:W-:-:S03]  /*3a60*/  MOV R2, 0xffff ;  /* 0x0000ffff00027802 */ /* 0x000fc60000000f00 */
[----:B------:R-:W-:Y:S04]  /*3a70*/  DEPBAR.LE SB1, 0x36 ;  /* 0x00009d800000791a */ /* 0x000fe80000000000 */
[----:B------:R-:W1:Y:S02]  /*3a80*/  UTCATOMSWS.FIND_AND_SET.ALIGN UP0, UR5, UR5 ;  /* 0x00000005000575e3 */ /* 0x000e640008000800 */
[----:B-1----:R-:W-:Y:S01]  /*3a90*/  MOV R3, UR5 ;  /* 0x0000000500037c02 */ /* 0x002fe20008000f00 */
[----:B------:R-:W-:Y:S06]  /*3aa0*/  BRA.U UP0, `(.L_x_74) ;  /* 0x0000000100187547 */ /* 0x000fec000b800000 */
.L_x_75:
[----:B------:R-:W-:Y:S05]  /*3ab0*/  NANOSLEEP 0x64 ;  /* 0x000000640000795d */ /* 0x000fea0003800000 */
[----:B------:R-:W-:-:S05]  /*3ac0*/  UMOV UR5, 0x10 ;  /* 0x0000001000057882 */ /* 0x000fca0000000000 */
[----:B------:R-:W-:Y:S04]  /*3ad0*/  DEPBAR.LE SB1, 0x36 ;  /* 0x00009d800000791a */ /* 0x000fe80000000000 */
[----:B------:R-:W1:Y:S02]  /*3ae0*/  UTCATOMSWS.FIND_AND_SET.ALIGN UP0, UR5, UR5 ;  /* 0x00000005000575e3 */ /* 0x000e640008000800 */
[----:B-1----:R-:W-:Y:S01]  /*3af0*/  MOV R3, UR5 ;  /* 0x0000000500037c02 */ /* 0x002fe20008000f00 */
[----:B------:R-:W-:Y:S05]  /*3b00*/  BRA.U !UP0, `(.L_x_75) ;  /* 0xfffffffd08e87547 */ /* 0x000fea000b83ffff */
.L_x_74:
[-C--:B------:R-:W-:Y:S02]  /*3b10*/  SHF.L.U32 R2, R2, R3.reuse, RZ ;  /* 0x0000000302027219 */ /* 0x080fe400000006ff */
[----:B------:R-:W-:Y:S01]  /*3b20*/  SHF.L.U32 R0, R0, R3, RZ ;  /* 0x0000000300007219 */ /* 0x000fe200000006ff */
[----:B------:R-:W-:Y:S02]  /*3b30*/  IMAD.SHL.U32 R3, R3, 0x20, RZ ;  /* 0x0000002003037824 */ /* 0x000fe400078e00ff */
[----:B------:R1:W-:Y:S04]  /*3b40*/  ATOMS.OR RZ, [UR4+0x14], R2 ;  /* 0x00001402ffff798c */ /* 0x0003e8000b000004 */
[----:B------:R1:W-:Y:S04]  /*3b50*/  ATOMS.OR RZ, [UR4+0x18], R0 ;  /* 0x00001800ffff798c */ /* 0x0003e8000b000004 */
[----:B------:R1:W-:Y:S01]  /*3b60*/  STS [UR37+0x290], R3 ;  /* 0x00029003ff007988 */ /* 0x0003e20008000825 */
[----:B------:R-:W-:Y:S05]  /*3b70*/  BRA `(.L_x_73) ;  /* 0x0000000000107947 */ /* 0x000fea0003800000 */
.L_x_72:
[----:B------:R-:W-:Y:S02]  /*3b80*/  MOV R0, 0xffffffff ;  /* 0xffffffff00007802 */ /* 0x000fe40000000f00 */
[----:B------:R-:W-:-:S03]  /*3b90*/  MOV R2, 0x3bc0 ;  /* 0x00003bc000027802 */ /* 0x000fc60000000f00 */
[----:B------:R1:W-:Y:S04]  /*3ba0*/  STS [UR37+0x290], R0 ;  /* 0x00029000ff007988 */ /* 0x0003e80008000825 */
[----:B-1-3-5:R-:W-:Y:S05]  /*3bb0*/  CALL.REL.NOINC `($__internal_1_$__cuda_sm10x_tcgen05_guardrail_trap_phase_invalid_during_alloc) ;  /* 0x0000005000907944 */ /* 0x02afea0003c00000 */
.L_x_73:
[----:B------:R-:W-:Y:S05]  /*3bc0*/  WARPSYNC.ALL ;  /* 0x0000000000007948 */ /* 0x000fea0003800000 */
[----:B------:R-:W2:Y:S01]  /*3bd0*/  S2UR UR6, SR_CgaCtaId ;  /* 0x00000000000679c3 */ /* 0x000ea20000008800 */
[----:B------:R-:W-:Y:S01]  /*3be0*/  UMOV UR4, 0x400 ;  /* 0x0000040000047882 */ /* 0x000fe20000000000 */
[----:B------:R-:W-:-:S06]  /*3bf0*/  NOP ;  /* 0x0000000000007918 */ /* 0x000fcc0000000000 */
[----:B------:R-:W-:Y:S06]  /*3c00*/  BAR.ARV 0x6, 0xa0 ;  /* 0x0182800000007b1d */ /* 0x000fec0000002000 */
[----:B------:R-:W4:Y:S01]  /*3c10*/  LDCU UR7, c[0x0][0x38c] ;  /* 0x00007180ff0777ac */ /* 0x000f220008000800 */
[----:B------:R-:W-:Y:S01]  /*3c20*/  IMAD.MOV.U32 R11, RZ, RZ, 0x1 ;  /* 0x00000001ff0b7424 */ /* 0x000fe200078e00ff */
[----:B------:R-:W-:Y:S01]  /*3c30*/  CS2R R8, SRZ ;  /* 0x0000000000087805 */ /* 0x000fe2000001ff00 */
[----:B------:R-:W-:Y:S01]  /*3c40*/  IMAD.MOV.U32 R10, RZ, RZ, RZ ;  /* 0x000000ffff0a7224 */ /* 0x000fe200078e00ff */
[----:B------:R-:W-:Y:S01]  /*3c50*/  UMOV UR16, URZ ;  /* 0x000000ff00107c82 */ /* 0x000fe20008000000 */
[----:B------:R-:W-:Y:S01]  /*3c60*/  UMOV UR15, URZ ;  /* 0x000000ff000f7c82 */ /* 0x000fe20008000000 */
[----:B------:R-:W-:Y:S01]  /*3c70*/  UMOV UR22, 0x0 ;  /* 0x0000000000167882 */ /* 0x000fe20000000000 */
[----:B------:R-:W-:Y:S01]  /*3c80*/  UMOV UR23, 0x4118490 ;  /* 0x0411849000177882 */ /* 0x000fe20000000000 */
[----:B------:R-:W-:Y:S01]  /*3c90*/  UMOV UR20, 0x0 ;  /* 0x0000000000147882 */ /* 0x000fe20000000000 */
[----:B------:R-:W-:Y:S01]  /*3ca0*/  UMOV UR21, 0x4118490 ;  /* 0x0411849000157882 */ /* 0x000fe20000000000 */
[----:B--2---:R-:W-:Y:S01]  /*3cb0*/  ULEA UR6, UR6, UR4, 0x18 ;  /* 0x0000000406067291 */ /* 0x004fe2000f8ec0ff */
[----:B------:R-:W2:Y:S03]  /*3cc0*/  LDCU UR4, c[0x0][0x38c] ;  /* 0x00007180ff0477ac */ /* 0x000ea60008000800 */
[----:B------:R-:W-:-:S02]  /*3cd0*/  UIADD3 UR18, UPT, UPT, UR6, 0x3600, URZ ;  /* 0x0000360006127890 */ /* 0x000fc4000fffe0ff */
[----:B----4-:R-:W-:-:S03]  /*3ce0*/  UIADD3 UR7, UPT, UPT, UR7, 0x1f, URZ ;  /* 0x0000001f07077890 */ /* 0x010fc6000fffe0ff */
[----:B-1----:R-:W1:Y:S01]  /*3cf0*/  LDS R0, [UR6+0x290] ;  /* 0x00029006ff007984 */ /* 0x002e620008000800 */
[----:B------:R-:W-:Y:S02]  /*3d00*/  UIADD3 UR17, UPT, UPT, UR6, 0x1d600, URZ ;  /* 0x0001d60006117890 */ /* 0x000fe4000fffe0ff */
[----:B------:R-:W-:Y:S02]  /*3d10*/  USHF.R.S32.HI UR5, URZ, 0x1f, UR7 ;  /* 0x0000001fff057899 */ /* 0x000fe40008011407 */
[----:B------:R-:W-:Y:S02]  /*3d20*/  USHF.R.U32.HI UR18, URZ, 0x4, UR18 ;  /* 0x00000004ff127899 */ /* 0x000fe40008011612 */
[----:B------:R-:W-:Y:S02]  /*3d30*/  ULEA.HI UR5, UR5, UR7, URZ, 0x5 ;  /* 0x0000000705057291 */ /* 0x000fe4000f8f28ff */
[----:B------:R-:W-:Y:S02]  /*3d40*/  USHF.R.U32.HI UR17, URZ, 0x4, UR17 ;  /* 0x00000004ff117899 */ /* 0x000fe40008011611 */
[----:B------:R-:W-:-:S02]  /*3d50*/  USHF.R.S32.HI UR5, URZ, 0x5, UR5 ;  /* 0x00000005ff057899 */ /* 0x000fc40008011405 */
[----:B------:R-:W-:Y:S02]  /*3d60*/  ULOP3.LUT UR18, UR18, 0x3fff, URZ, 0xc0, !UPT ;  /* 0x00003fff12127892 */ /* 0x000fe4000f8ec0ff */
[----:B------:R-:W-:Y:S02]  /*3d70*/  UISETP.LT.AND UP0, UPT, UR5, 0x1, UPT ;  /* 0x000000010500788c */ /* 0x000fe4000bf01270 */
[----:B------:R-:W-:Y:S02]  /*3d80*/  ULOP3.LUT UR17, UR17, 0x3fff, URZ, 0xc0, !UPT ;  /* 0x00003fff11117892 */ /* 0x000fe4000f8ec0ff */
[----:B------:R-:W-:Y:S02]  /*3d90*/  USEL UR10, UR5, 0x1, !UP0 ;  /* 0x00000001050a7887 */ /* 0x000fe4000c000000 */
[----:B--2---:R-:W-:Y:S02]  /*3da0*/  UISETP.GE.AND UP3, UPT, UR4, 0x1, UPT ;  /* 0x000000010400788c */ /* 0x004fe4000bf66270 */
[----:B------:R-:W-:Y:S01]  /*3db0*/  UIADD3 UR10, UPT, UPT, -UR10, URZ, URZ ;  /* 0x000000ff0a0a7290 */ /* 0x000fe2000fffe1ff */
[----:B-1----:R-:W-:-:S15]  /*3dc0*/  R2UR UR19, R0 ;  /* 0x00000000001372ca */ /* 0x002fde00000e0000 */
.L_x_82:
[----:B------:R-:W-:Y:S02]  /*3dd0*/  LEA R0, R10, UR6, 0x3 ;  /* 0x000000060a007c11 */ /* 0x000fe4000f8e18ff */
[----:B------:R-:W-:Y:S02]  /*3de0*/  SHF.L.U32 R2, R9, 0x1f, RZ ;  /* 0x0000001f09027819 */ /* 0x000fe400000006ff */
[----:B------:R-:W-:Y:S01]  /*3df0*/  PLOP3.LUT P0, PT, PT, PT, UP3, 0x80, 0x8 ;  /* 0x000000000008781c */ /* 0x000fe20003f0f038 */
[----:B------:R-:W-:Y:S01]  /*3e00*/  VIADD R3, R0, 0x1f0 ;  /* 0x000001f000037836 */ /* 0x000fe20000000000 */
[----:B-1----:R-:W1:Y:S02]  /*3e10*/  SYNCS.PHASECHK.TRANS64.TRYWAIT P1, [R0+URZ+0x1e0], R2 ;  /* 0x0001e002000075a7 */ /* 0x002e6400080211ff */
[----:B-1--4-:R-:W-:Y:S09]  /*3e20*/  @!P1 BRA `(.L_x_76) ;  /* 0x0000004800689947 */ /* 0x012ff20003800000 */
.L_x_197:
[----:B------:R-:W-:Y:S01]  /*3e30*/  LEA R4, R10, UR6, 0x4 ;  /* 0x000000060a047c11 */ /* 0x000fe2000f8e20ff */
[----:B------:R-:W-:Y:S01]  /*3e40*/  @UP3 ULEA UR4, UR15, UR6, 0x3 ;  /* 0x000000060f043291 */ /* 0x000fe2000f8e18ff */
[----:B------:R-:W-:Y:S01]  /*3e50*/  PLOP3.LUT P2, PT, PT, PT, PT, 0x80, 0x8 ;  /* 0x000000000008781c */ /* 0x000fe20003f4f070 */
[----:B------:R-:W-:Y:S01]  /*3e60*/  ULEA UR8, UR16, UR6, 0x3 ;  /* 0x0000000610087291 */ /* 0x000fe2000f8e18ff */
[----:B------:R-:W-:Y:S02]  /*3e70*/  PRMT R3, RZ, 0x654, R3 ;  /* 0x00000654ff037816 */ /* 0x000fe40000000003 */
[----:B------:R-:W2:Y:S01]  /*3e80*/  LDS.128 R4, [R4+0x270] ;  /* 0x0002700004047984 */ /* 0x000ea20000000c00 */
[----:B-1----:R-:W-:Y:S02]  /*3e90*/  @P0 SHF.L.U32 R2, R8, 0x1f, RZ ;  /* 0x0000001f08020819 */ /* 0x002fe400000006ff */
[----:B------:R-:W-:Y:S01]  /*3ea0*/  SHF.L.U32 R0, R11, 0x1f, RZ ;  /* 0x0000001f0b007819 */ /* 0x000fe200000006ff */
[----:B------:R-:W-:Y:S01]  /*3eb0*/  @!PT LDS RZ, [RZ] ;  /* 0x00000000fffff984 */ /* 0x000fe20000000800 */
[----:B------:R-:W-:Y:S01]  /*3ec0*/  @!PT LDS RZ, [RZ] ;  /* 0x00000000fffff984 */ /* 0x000fe20000000800 */
[----:B------:R-:W-:Y:S01]  /*3ed0*/  @!PT LDS RZ, [RZ] ;  /* 0x00000000fffff984 */ /* 0x000fe20000000800 */
[----:B------:R-:W-:Y:S01]  /*3ee0*/  @!PT LDS RZ, [RZ] ;  /* 0x00000000fffff984 */ /* 0x000fe20000000800 */
[----:B------:R1:W-:Y:S06]  /*3ef0*/  MEMBAR.ALL.CTA ;  /* 0x0000000000007992 */ /* 0x0003ec0000008000 */
[----:B-1----:R-:W1:Y:S02]  /*3f00*/  FENCE.VIEW.ASYNC.S ;  /* 0x00000000000073c6 */ /* 0x002e640000000000 */
[----:B-1----:R1:W-:Y:S01]  /*3f10*/  SYNCS.ARRIVE.TRANS64.RED.A1T0 RZ, [R3+URZ], RZ ;  /* 0x000000ff03ff79a7 */ /* 0x0023e200081004ff */
[----:B------:R1:W4:Y:S01]  /*3f20*/  @P0 SYNCS.PHASECHK.TRANS64.TRYWAIT P2, [UR4], R2 ;  /* 0x00000002ff0005a7 */ /* 0x0003220008041104 */
[----:B------:R-:W-:Y:S01]  /*3f30*/  ULEA.HI UR4, UR16, UR16, URZ, 0x1 ;  /* 0x0000001010047291 */ /* 0x000fe2000f8f08ff */
[----:B--2---:R-:W-:-:S03]  /*3f40*/  LOP3.LUT P1, RZ, R6, 0x1, RZ, 0xc0, !PT ;  /* 0x0000000106ff7812 */ /* 0x004fc6000782c0ff */
[----:B------:R-:W-:Y:S02]  /*3f50*/  USHF.L.U32 UR9, UR4, 0x5, URZ ;  /* 0x0000000504097899 */ /* 0x000fe400080006ff */
[----:B------:R-:W-:Y:S02]  /*3f60*/  ULOP3.LUT UR4, UR4, 0xffe, URZ, 0xc0, !UPT ;  /* 0x00000ffe04047892 */ /* 0x000fe4000f8ec0ff */
[----:B------:R-:W-:Y:S02]  /*3f70*/  ULOP3.LUT UR9, UR9, 0xffffffc0, URZ, 0xc0, !UPT ;  /* 0xffffffc009097892 */ /* 0x000fe4000f8ec0ff */
[----:B------:R-:W-:Y:S02]  /*3f80*/  UIADD3 UR4, UPT, UPT, -UR4, UR16, URZ ;  /* 0x0000001004047290 */ /* 0x000fe4000fffe1ff */
[----:B------:R-:W-:Y:S01]  /*3f90*/  UIADD3 UR9, UPT, UPT, UR19, UR9, URZ ;  /* 0x0000000913097290 */ /* 0x000fe2000fffe0ff */
[----:B------:R-:W2:Y:S03]  /*3fa0*/  SYNCS.PHASECHK.TRANS64.TRYWAIT P0, [UR8+0x220], R0 ;  /* 0x00022000ff0075a7 */ /* 0x000ea60008001108 */
[----:B------:R-:W-:Y:S01]  /*3fb0*/  ULEA UR9, UR4, UR9, 0x14 ;  /* 0x0000000904097291 */ /* 0x000fe2000f8ea0ff */
[----:B-12-4-:R-:W-:Y:S11]  /*3fc0*/  @!P0 BRA `(.L_x_77) ;  /* 0x0000004800148947 */ /* 0x016ff60003800000 */
.L_x_199:
[----:B------:R-:W-:Y:S01]  /*3fd0*/  IADD3 R10, PT, PT, R10, 0x1, RZ ;  /* 0x000000010a0a7810 */ /* 0x000fe20007ffe0ff */
[----:B------:R-:W-:Y:S06]  /*3fe0*/  BRA.U !UP3, `(.L_x_78) ;  /* 0x000000010b987547 */ /* 0x000fec000b800000 */
[----:B------:R-:W-:Y:S01]  /*3ff0*/  UPLOP3.LUT UP4, UPT, UPT, UPT, UPT, 0x40, 0x4 ;  /* 0x000000000004789c */ /* 0x000fe20003f8e870 */
[----:B------:R-:W-:Y:S01]  /*4000*/  UMOV UR14, UR10 ;  /* 0x0000000a000e7c82 */ /* 0x000fe20008000000 */
[----:B------:R-:W-:Y:S01]  /*4010*/  UMOV UR13, UR5 ;  /* 0x00000005000d7c82 */ /* 0x000fe20008000000 */
[----:B------:R-:W-:-:S08]  /*4020*/  UMOV UR12, UR15 ;  /* 0x0000000f000c7c82 */ /* 0x000fd00008000000 */
.L_x_81:
[----:B------:R-:W-:Y:S02]  /*4030*/  UIADD3 UR14, UPT, UPT, UR14, 0x1, URZ ;  /* 0x000000010e0e7890 */ /* 0x000fe4000fffe0ff */
[----:B--2---:R-:W-:Y:S02]  /*4040*/  ULEA UR7, UR12, UR6, 0x3 ;  /* 0x000000060c077291 */ /* 0x004fe4000f8e18ff */
[----:B------:R-:W-:Y:S01]  /*4050*/  UISETP.NE.AND UP0, UPT, UR14, URZ, UPT ;  /* 0x000000ff0e00728c */ /* 0x000fe2000bf05270 */
[----:B----4-:R-:W-:Y:S10]  /*4060*/  @P2 BRA `(.L_x_79) ;  /* 0x00000000000c2947 */ /* 0x010ff40003800000 */
[----:B-1----:R-:W-:Y:S04]  /*4070*/  SHF.L.U32 R2, R8, 0x1f, RZ ;  /* 0x0000001f08027819 */ /* 0x002fe800000006ff */
[----:B------:R-:W1:Y:S02]  /*4080*/  SYNCS.PHASECHK.TRANS64.TRYWAIT P0, [UR7], R2 ;  /* 0x00000002ff0075a7 */ /* 0x000e640008001107 */
[----:B-1----:R-:W-:Y:S05]  /*4090*/  @!P0 BRA `(.L_x_80) ;  /* 0x0000004400f88947 */ /* 0x002fea0003800000 */
.L_x_79:
[----:B------:R-:W-:Y:S01]  /*40a0*/  UISETP.NE.AND UP1, UPT, UR13, 0x1, UPT ;  /* 0x000000010d00788c */ /* 0x000fe2000bf25270 */
[----:B------:R-:W-:Y:S01]  /*40b0*/  PLOP3.LUT P2, PT, PT, PT, PT, 0x80, 0x8 ;  /* 0x000000000008781c */ /* 0x000fe20003f4f070 */
[----:B------:R-:W-:Y:S02]  /*40c0*/  UIADD3 UR15, UPT, UPT, UR12, 0x1, URZ ;  /* 0x000000010c0f7890 */ /* 0x000fe4000fffe0ff */
[----:B------:R-:W-:Y:S02]  /*40d0*/  ULEA UR24, UR12, UR18, 0x8 ;  /* 0x000000120c187291 */ /* 0x000fe4000f8e40ff */
[----:B------:R-:W-:Y:S01]  /*40e0*/  UISETP.NE.AND UP2, UPT, UR15, 0x1a, UPT ;  /* 0x0000001a0f00788c */ /* 0x000fe2000bf45270 */
[----:B------:R-:W-:Y:S01]  /*40f0*/  PLOP3.LUT P0, PT, PT, PT, UP1, 0x80, 0x8 ;  /* 0x000000000008781c */ /* 0x000fe20003f0f018 */
[----:B------:R-:W-:Y:S02]  /*4100*/  ULEA UR26, UR12, UR17, 0x8 ;  /* 0x000000110c1a7291 */ /* 0x000fe4000f8e40ff */
[----:B------:R-:W-:Y:S02]  /*4110*/  USEL UR11, URZ, 0x1, UP2 ;  /* 0x00000001ff0b7887 */ /* 0x000fe40009000000 */
[----:B------:R-:W-:Y:S02]  /*4120*/  USEL UR15, UR15, URZ, UP2 ;  /* 0x000000ff0f0f7287 */ /* 0x000fe40009000000 */
[----:B------:R-:W-:Y:S02]  /*4130*/  UIADD3 UR30, UPT, UPT, UR24, 0x80, URZ ;  /* 0x00000080181e7890 */ /* 0x000fe4000fffe0ff */
[----:B------:R-:W-:Y:S01]  /*4140*/  @UP1 ULEA UR4, UR15, UR6, 0x3 ;  /* 0x000000060f041291 */ /* 0x000fe2000f8e18ff */
[----:B------:R-:W-:Y:S01]  /*4150*/  LOP3.LUT R8, R8, UR11, RZ, 0x3c, !PT ;  /* 0x0000000b08087c12 */ /* 0x000fe2000f8e3cff */
[----:B------:R-:W-:Y:S02]  /*4160*/  UIADD3 UR28, UPT, UPT, UR26, 0x80, URZ ;  /* 0x000000801a1c7890 */ /* 0x000fe4000fffe0ff */
[----:B------:R-:W-:Y:S01]  /*4170*/  UIADD3 UR7, UPT, UPT, UR7, 0xd0, URZ ;  /* 0x000000d007077890 */ /* 0x000fe2000fffe0ff */
[----:B-1----:R-:W-:Y:S01]  /*4180*/  @P0 SHF.L.U32 R0, R8, 0x1f, RZ ;  /* 0x0000001f08000819 */ /* 0x002fe200000006ff */
[----:B------:R-:W-:Y:S01]  /*4190*/  UMOV UR25, 0x40004040 ;  /* 0x4000404000197882 */ /* 0x000fe20000000000 */
[----:B------:R-:W-:Y:S01]  /*41a0*/  UMOV UR27, 0x40004040 ;  /* 0x40004040001b7882 */ /* 0x000fe20000000000 */
[----:B------:R-:W-:Y:S01]  /*41b0*/  UMOV UR31, 0x40004040 ;  /* 0x40004040001f7882 */ /* 0x000fe20000000000 */
[----:B------:R2:W4:Y:S01]  /*41c0*/  @P0 SYNCS.PHASECHK.TRANS64.TRYWAIT P2, [UR4], R0 ;  /* 0x00000000ff0005a7 */ /* 0x0005220008041104 */
[----:B------:R-:W-:Y:S01]  /*41d0*/  UIADD3 UR13, UPT, UPT, UR13, -0x1, URZ ;  /* 0xffffffff0d0d7890 */ /* 0x000fe2000fffe0ff */
[----:B------:R2:W-:Y:S01]  /*41e0*/  UTCHMMA gdesc[UR24], gdesc[UR26], tmem[UR9], tmem[UR22], idesc[UR23], UP4 ;  /* 0x00ff161a180075ea */ /* 0x0005e2000a000009 */
[----:B------:R-:W-:Y:S01]  /*41f0*/  UPLOP3.LUT UP4, UPT, UPT, UPT, UPT, 0x80, 0x8 ;  /* 0x000000000008789c */ /* 0x000fe20003f8f070 */
[----:B------:R-:W-:Y:S01]  /*4200*/  UMOV UR29, 0x40004040 ;  /* 0x40004040001d7882 */ /* 0x000fe20000000000 */
[----:B------:R-:W-:Y:S01]  /*4210*/  UMOV UR12, UR15 ;  /* 0x0000000f000c7c82 */ /* 0x000fe20008000000 */
[----:B------:R2:W-:Y:S01]  /*4220*/  UTCHMMA gdesc[UR30], gdesc[UR28], tmem[UR9], tmem[UR20], idesc[UR21], UPT ;  /* 0x00ff141c1e0075ea */ /* 0x0005e2000b800009 */
[----:B------:R2:W-:Y:S01]  /*4230*/  UTCBAR [UR7], URZ ;  /* 0x000000ff070073e9 */ /* 0x0005e200080000ff */
[----:B------:R-:W-:Y:S06]  /*4240*/  BRA.U UP0, `(.L_x_81) ;  /* 0xfffffffd00787547 */ /* 0x000fec000b83ffff */
.L_x_78:
[----:B------:R-:W-:Y:S01]  /*4250*/  UIADD3 UR16, UPT, UPT, UR16, 0x1, URZ ;  /* 0x0000000110107890 */ /* 0x000fe2000fffe0ff */
[C---:B------:R-:W-:Y:S01]  /*4260*/  ISETP.NE.AND P0, PT, R10.reuse, 0x2, PT ;  /* 0x000000020a00780c */ /* 0x040fe20003f05270 */
[----:B------:R-:W-:Y:S02]  /*4270*/  UIADD3 UR8, UPT, UPT, UR8, 0x200, URZ ;  /* 0x0000020008087890 */ /* 0x000fe4000fffe0ff */
[----:B------:R-:W-:Y:S01]  /*4280*/  UISETP.NE.AND UP0, UPT, UR16, 0x4, UPT ;  /* 0x000000041000788c */ /* 0x000fe2000bf05270 */
[----:B-12---:R-:W-:Y:S02]  /*4290*/  SEL R0, RZ, 0x1, P0 ;  /* 0x00000001ff007807 */ /* 0x006fe40000000000 */
[----:B------:R-:W-:Y:S01]  /*42a0*/  SEL R10, R10, RZ, P0 ;  /* 0x000000ff0a0a7207 */ /* 0x000fe20000000000 */
[----:B------:R-:W-:Y:S01]  /*42b0*/  USEL UR4, URZ, 0x1, UP0 ;  /* 0x00000001ff047887 */ /* 0x000fe20008000000 */
[----:B------:R-:W-:Y:S01]  /*42c0*/  LOP3.LUT R9, R9, R0, RZ, 0x3c, !PT ;  /* 0x0000000009097212 */ /* 0x000fe200078e3cff */
[----:B------:R-:W-:Y:S01]  /*42d0*/  USEL UR16, UR16, URZ, UP0 ;  /* 0x000000ff10107287 */ /* 0x000fe20008000000 */
[----:B------:R1:W-:Y:S03]  /*42e0*/  UTCBAR [UR8], URZ ;  /* 0x000000ff080073e9 */ /* 0x0003e600080000ff */
[----:B------:R-:W-:Y:S01]  /*42f0*/  LOP3.LUT R11, R11, UR4, RZ, 0x3c, !PT ;  /* 0x000000040b0b7c12 */ /* 0x000fe2000f8e3cff */
[----:B------:R-:W-:Y:S07]  /*4300*/  @P1 BRA `(.L_x_82) ;  /* 0xfffffff800b01947 */ /* 0x000fee000383ffff */
[----:B------:R-:W2:Y:S01]  /*4310*/  S2UR UR4, SR_CgaCtaId ;  /* 0x00000000000479c3 */ /* 0x000ea20000008800 */
[----:B------:R-:W-:Y:S01]  /*4320*/  ELECT P0, URZ, PT ;  /* 0x0000000000ff782f */ /* 0x000fe20003800000 */
[----:B------:R-:W-:Y:S01]  /*4330*/  IMAD.MOV.U32 R0, RZ, RZ, 0x1 ;  /* 0x00000001ff007424 */ /* 0x000fe200078e00ff */
[----:B------:R-:W-:Y:S01]  /*4340*/  UIADD3 UR6, UPT, UPT, UR6, 0x220, URZ ;  /* 0x0000022006067890 */ /* 0x000fe2000fffe0ff */
[----:B------:R-:W-:Y:S01]  /*4350*/  SHF.L.U32 R2, R11, 0x1f, RZ ;  /* 0x0000001f0b027819 */ /* 0x000fe200000006ff */
[----:B------:R-:W-:-:S03]  /*4360*/  UMOV UR5, 0x40 ;  /* 0x0000004000057882 */ /* 0x000fc60000000000 */
[----:B------:R-:W-:Y:S01]  /*4370*/  UVIRTCOUNT.DEALLOC.SMPOOL 0x80 ;  /* 0x000000800000784c */ /* 0x000fe20000000000 */
[----:B--2---:R-:W-:Y:S02]  /*4380*/  ULEA UR4, UR4, UR5, 0x18 ;  /* 0x0000000504047291 */ /* 0x004fe4000f8ec0ff */
[----:B------:R-:W-:-:S07]  /*4390*/  ULEA UR5, UR16, UR6, 0x3 ;  /* 0x0000000610057291 */ /* 0x000fce000f8e18ff */
[----:B------:R2:W-:Y:S02]  /*43a0*/  @P0 STS.U8 [UR4+0x1c], R0 ;  /* 0x00001c00ff000988 */ /* 0x0005e40008000004 */
[----:B------:R-:W3:Y:S02]  /*43b0*/  SYNCS.PHASECHK.TRANS64.TRYWAIT P0, [UR5], R2 ;  /* 0x00000002ff0075a7 */ /* 0x000ee40008001105 */
[----:B--23--:R-:W-:Y:S05]  /*43c0*/  @!P0 BRA `(.L_x_83) ;  /* 0x0000004400448947 */ /* 0x00cfea0003800000 */
.L_x_202:
[----:B------:R-:W-:-:S04]  /*43d0*/  UIADD3 UR7, UPT, UPT, UR16, 0x1, URZ ;  /* 0x0000000110077890 */ /* 0x000fc8000fffe0ff */
[----:B------:R-:W-:-:S04]  /*43e0*/  UISETP.NE.AND UP0, UPT, UR7, 0x4, UPT ;  /* 0x000000040700788c */ /* 0x000fc8000bf05270 */
[----:B-1----:R-:W-:Y:S02]  /*43f0*/  USEL UR8, URZ, 0x1, UP0 ;  /* 0x00000001ff087887 */ /* 0x002fe40008000000 */
[----:B------:R-:W-:-:S04]  /*4400*/  USEL UR7, UR7, URZ, UP0 ;  /* 0x000000ff07077287 */ /* 0x000fc80008000000 */
[----:B------:R-:W-:Y:S01]  /*4410*/  ULEA UR5, UR7, UR6, 0x3 ;  /* 0x0000000607057291 */ /* 0x000fe2000f8e18ff */
[----:B--2---:R-:W-:-:S04]  /*4420*/  LOP3.LUT R2, R11, UR8, RZ, 0x3c, !PT ;  /* 0x000000080b027c12 */ /* 0x004fc8000f8e3cff */
[----:B------:R-:W-:-:S04]  /*4430*/  SHF.L.U32 R3, R2, 0x1f, RZ ;  /* 0x0000001f02037819 */ /* 0x000fc800000006ff */
[----:B------:R-:W1:Y:S02]  /*4440*/  SYNCS.PHASECHK.TRANS64.TRYWAIT P0, [UR5], R3 ;  /* 0x00000003ff0075a7 */ /* 0x000e640008001105 */
[----:B-1----:R-:W-:Y:S05]  /*4450*/  @!P0 BRA `(.L_x_84) ;  /* 0x0000004400388947 */ /* 0x002fea0003800000 */
.L_x_204:
        /* <DEDUP_REMOVED lines=9> */
.L_x_206:
[----:B------:R-:W-:-:S04]  /*44f0*/  UIADD3 UR7, UPT, UPT, UR7, 0x1, URZ ;  /* 0x0000000107077890 */ /* 0x000fc8000fffe0ff */
[----:B------:R-:W-:-:S04]  /*4500*/  UISETP.NE.AND UP0, UPT, UR7, 0x4, UPT ;  /* 0x000000040700788c */ /* 0x000fc8000bf05270 */
[----:B------:R-:W-:Y:S02]  /*4510*/  USEL UR5, URZ, 0x1, UP0 ;  /* 0x00000001ff057887 */ /* 0x000fe40008000000 */
[----:B------:R-:W-:-:S04]  /*4520*/  USEL UR7, UR7, URZ, UP0 ;  /* 0x000000ff07077287 */ /* 0x000fc80008000000 */
[----:B------:R-:W-:Y:S01]  /*4530*/  ULEA UR7, UR7, UR6, 0x3 ;  /* 0x0000000607077291 */ /* 0x000fe2000f8e18ff */
[----:B------:R-:W-:-:S04]  /*4540*/  LOP3.LUT R2, R2, UR5, RZ, 0x3c, !PT ;  /* 0x0000000502027c12 */ /* 0x000fc8000f8e3cff */
[----:B------:R-:W-:-:S04]  /*4550*/  SHF.L.U32 R2, R2, 0x1f, RZ ;  /* 0x0000001f02027819 */ /* 0x000fc800000006ff */
[----:B------:R-:W2:Y:S02]  /*4560*/  SYNCS.PHASECHK.TRANS64.TRYWAIT P0, [UR7], R2 ;  /* 0x00000002ff0075a7 */ /* 0x000ea40008001107 */
[----:B--2---:R-:W-:Y:S05]  /*4570*/  @!P0 BRA `(.L_x_86) ;  /* 0x0000004400208947 */ /* 0x004fea0003800000 */
.L_x_208:
[----:B------:R-:W-:Y:S01]  /*4580*/  NOP ;  /* 0x0000000000007918 */ /* 0x000fe20000000000 */
[----:B-1----:R-:W1:Y:S01]  /*4590*/  LDS R0, [UR4+0x14] ;  /* 0x00001404ff007984 */ /* 0x002e620008000800 */
[----:B------:R-:W-:Y:S01]  /*45a0*/  ULOP3.LUT UR6, UR19, 0xffff, URZ, 0xc0, !UPT ;  /* 0x0000ffff13067892 */ /* 0x000fe2000f8ec0ff */
[----:B------:R-:W-:Y:S01]  /*45b0*/  UMOV UR8, 0xffff ;  /* 0x0000ffff00087882 */ /* 0x000fe20000000000 */
[----:B------:R-:W-:Y:S02]  /*45c0*/  UMOV UR5, 0x1 ;  /* 0x0000000100057882 */ /* 0x000fe40000000000 */
[----:B------:R-:W-:-:S04]  /*45d0*/  USHF.R.U32.HI UR6, URZ, 0x5, UR6 ;  /* 0x00000005ff067899 */ /* 0x000fc80008011606 */
[----:B------:R-:W-:Y:S02]  /*45e0*/  USHF.L.U32 UR8, UR8, UR6, URZ ;  /* 0x0000000608087299 */ /* 0x000fe400080006ff */
[----:B------:R-:W-:-:S04]  /*45f0*/  USHF.L.U32 UR5, UR5, UR6, URZ ;  /* 0x0000000605057299 */ /* 0x000fc800080006ff */
[----:B-1----:R-:W-:-:S04]  /*4600*/  LOP3.LUT R0, R0, UR8, RZ, 0xc0, !PT ;  /* 0x0000000800007c12 */ /* 0x002fc8000f8ec0ff */
[----:B------:R-:W-:-:S13]  /*4610*/  ISETP.NE.AND P0, PT, R0, UR8, PT ;  /* 0x0000000800007c0c */ /* 0x000fda000bf05270 */
[----:B------:R-:W-:Y:S05]  /*4620*/  @P0 BRA `(.L_x_87) ;  /* 0x0000000000580947 */ /* 0x000fea0003800000 */
[----:B------:R-:W1:Y:S02]  /*4630*/  LDS R0, [UR4+0x18] ;  /* 0x00001804ff007984 */ /* 0x000e640008000800 */
[----:B-1----:R-:W-:-:S04]  /*4640*/  LOP3.LUT R0, R0, UR5, RZ, 0xc0, !PT ;  /* 0x0000000500007c12 */ /* 0x002fc8000f8ec0ff */
[----:B------:R-:W-:-:S13]  /*4650*/  ISETP.NE.AND P0, PT, R0, UR5, PT ;  /* 0x0000000500007c0c */ /* 0x000fda000bf05270 */
[----:B------:R-:W-:Y:S05]  /*4660*/  @P0 BRA `(.L_x_88) ;  /* 0x00000000003c0947 */ /* 0x000fea0003800000 */
[----:B------:R-:W1:Y:S01]  /*4670*/  S2R R2, SR_LANEID ;  /* 0x0000000000027919 */ /* 0x000e620000000000 */
[----:B------:R-:W-:Y:S01]  /*4680*/  ULOP3.LUT UR8, URZ, UR8, URZ, 0x33, !UPT ;  /* 0x00000008ff087292 */ /* 0x000fe2000f8e33ff */
[----:B------:R-:W-:Y:S02]  /*4690*/  VOTEU.ANY UR7, UPT, PT ;  /* 0x0000000000077886 */ /* 0x000fe400038e0100 */
[----:B------:R-:W-:-:S03]  /*46a0*/  UFLO.U32 UR7, UR7 ;  /* 0x00000007000772bd */ /* 0x000fc600080e0000 */
[----:B------:R-:W-:-:S04]  /*46b0*/  IMAD.U32 R0, RZ, RZ, UR8 ;  /* 0x00000008ff007e24 */ /* 0x000fc8000f8e00ff */
[----:B------:R2:W3:Y:S02]  /*46c0*/  REDUX UR6, R0 ;  /* 0x00000000000673c4 */ /* 0x0004e40000000000 */
[----:B------:R1:W-:Y:S02]  /*46d0*/  UTCATOMSWS.AND URZ, UR8 ;  /* 0x0000000800ff79e3 */ /* 0x0003e40008000000 */
[----:B-1----:R-:W-:Y:S02]  /*46e0*/  ISETP.EQ.U32.AND P0, PT, R2, UR7, PT ;  /* 0x0000000702007c0c */ /* 0x002fe4000bf02070 */
[----:B--2---:R-:W-:Y:S02]  /*46f0*/  LOP3.LUT R0, RZ, UR5, RZ, 0x33, !PT ;  /* 0x00000005ff007c12 */ /* 0x004fe4000f8e33ff */
[----:B---3--:R-:W-:Y:S02]  /*4700*/  MOV R2, UR6 ;  /* 0x0000000600027c02 */ /* 0x008fe40008000f00 */
[----:B------:R-:W1:Y:S07]  /*4710*/  REDUX UR5, R0 ;  /* 0x00000000000573c4 */ /* 0x000e6e0000000000 */
[----:B------:R2:W-:Y:S01]  /*4720*/  @P0 ATOMS.AND RZ, [UR4+0x14], R2 ;  /* 0x00001402ffff098c */ /* 0x0005e2000a800004 */
[----:B-1----:R-:W-:-:S05]  /*4730*/  IMAD.U32 R0, RZ, RZ, UR5 ;  /* 0x00000005ff007e24 */ /* 0x002fca000f8e00ff */
[----:B------:R2:W-:Y:S01]  /*4740*/  @P0 ATOMS.AND RZ, [UR4+0x18], R0 ;  /* 0x00001800ffff098c */ /* 0x0005e2000a800004 */
[----:B------:R-:W-:Y:S05]  /*4750*/  BRA `(.L_x_89) ;  /* 0x0000000000147947 */ /* 0x000fea0003800000 */
.L_x_88:
[----:B------:R-:W-:Y:S02]  /*4760*/  MOV R2, 0x4780 ;  /* 0x0000478000027802 */ /* 0x000fe40000000f00 */
[----:B----45:R-:W-:Y:S05]  /*4770*/  CALL.REL.NOINC `($__internal_0_$__cuda_sm10x_tcgen05_guardrail_trap_col_being_dealloced_not_returned_by_alloc) ;  /* 0x0000004400947944 */ /* 0x030fea0003c00000 */
[----:B------:R-:W-:Y:S05]  /*4780*/  BRA `(.L_x_89) ;  /* 0x0000000000087947 */ /* 0x000fea0003800000 */
.L_x_87:
[----:B------:R-:W-:Y:S02]  /*4790*/  MOV R2, 0x47b0 ;  /* 0x000047b000027802 */ /* 0x000fe40000000f00 */
[----:B----45:R-:W-:Y:S05]  /*47a0*/  CALL.REL.NOINC `($__internal_2_$__cuda_sm10x_tcgen05_guardrail_trap_unallocated_columns_being_dealloced) ;  /* 0x0000004400a07944 */ /* 0x030fea0003c00000 */
.L_x_89:
[----:B------:R-:W-:Y:S01]  /*47b0*/  NOP ;  /* 0x0000000000007918 */ /* 0x000fe20000000000 */
[----:B------:R-:W-:Y:S05]  /*47c0*/  EXIT ;  /* 0x000000000000794d */ /* 0x000fea0003800000 */
.L_x_71:
[----:B------:R-:W-:-:S09]  /*47d0*/  UISETP.NE.OR UP2, UPT, UR8, 0x3, !UP2 ;  /* 0x000000030800788c */ /* 0x000fd2000d745670 */
[----:B------:R-:W-:Y:S05]  /*47e0*/  BRA.U UP2, `(.L_x_90) ;  /* 0x0000000d02ac7547 */ /* 0x000fea000b800000 */
[----:B------:R-:W1:Y:S01]  /*47f0*/  LDC R0, c[0x0][0xb30] ;  /* 0x0002cc00ff007b82 */ /* 0x000e620000000800 */
[----:B------:R-:W2:Y:S01]  /*4800*/  LDCU.64 UR8, c[0x0][0x888] ;  /* 0x00011100ff0877ac */ /* 0x000ea20008000a00 */
[----:B------:R-:W-:Y:S01]  /*4810*/  IMAD.MOV.U32 R32, RZ, RZ, 0x1 ;  /* 0x00000001ff207424 */ /* 0x000fe200078e00ff */
[----:B------:R-:W-:Y:S01]  /*4820*/  CS2R R28, SRZ ;  /* 0x00000000001c7805 */ /* 0x000fe2000001ff00 */
[----:B------:R-:W-:Y:S01]  /*4830*/  IMAD.MOV.U32 R25, RZ, RZ, 0x1000 ;  /* 0x00001000ff197424 */ /* 0x000fe200078e00ff */
[----:B------:R-:W4:Y:S03]  /*4840*/  LDCU.64 UR4, c[0x0][0x890] ;  /* 0x00011200ff0477ac */ /* 0x000f260008000a00 */
[----:B------:R-:W3:Y:S01]  /*4850*/  LDC R24, c[0x0][0x370] ;  /* 0x0000dc00ff187b82 */ /* 0x000ee20000000800 */
[----:B------:R-:W-:Y:S01]  /*4860*/  UMOV UR7, 0x400 ;  /* 0x0000040000077882 */ /* 0x000fe20000000000 */
[----:B------:R-:W-:-:S02]  /*4870*/  UPLOP3.LUT UP1, UPT, UPT, UPT, UPT, 0x40, 0x4 ;  /* 0x000000000004789c */ /* 0x000fc40003f2e870 */
[----:B------:R-:W-:Y:S01]  /*4880*/  ULEA UR7, UR37, UR7, 0x18 ;  /* 0x0000000725077291 */ /* 0x000fe2000f8ec0ff */
[----:B------:R-:W-:-:S03]  /*4890*/  UMOV UR13, URZ ;  /* 0x000000ff000d7c82 */ /* 0x000fc60008000000 */
[----:B------:R-:W3:Y:S01]  /*48a0*/  LDC R3, c[0x0][0xb0c] ;  /* 0x0002c300ff037b82 */ /* 0x000ee20000000800 */
[----:B--2---:R-:W-:Y:S02]  /*48b0*/  UISETP.NE.U32.AND UP3, UPT, UR8, URZ, UPT ;  /* 0x000000ff0800728c */ /* 0x004fe4000bf65070 */
[----:B----4-:R-:W-:-:S05]  /*48c0*/  UISETP.NE.U32.AND UP4, UPT, UR4, URZ, UPT ;  /* 0x000000ff0400728c */ /* 0x010fca000bf85070 */
[----:B------:R-:W2:Y:S01]  /*48d0*/  LDC R22, c[0x0][0xb20] ;  /* 0x0002c800ff167b82 */ /* 0x000ea20000000800 */
[----:B-1----:R-:W-:Y:S01]  /*48e0*/  ISETP.NE.AND P1, PT, R0, 0x1, PT ;  /* 0x000000010000780c */ /* 0x002fe20003f25270 */
[----:B------:R-:W-:Y:S02]  /*48f0*/  UISETP.NE.AND.EX UP3, UPT, UR9, URZ, UPT, UP3 ;  /* 0x000000ff0900728c */ /* 0x000fe4000bf65330 */
[----:B------:R-:W-:-:S04]  /*4900*/  UISETP.NE.AND.EX UP4, UPT, UR5, URZ, UPT, UP4 ;  /* 0x000000ff0500728c */ /* 0x000fc8000bf85340 */
[----:B------:R-:W1:Y:S08]  /*4910*/  LDC.64 R30, c[0x0][0x348] ;  /* 0x0000d200ff1e7b82 */ /* 0x000e700000000a00 */
[----:B------:R-:W4:Y:S08]  /*4920*/  LDC.64 R14, c[0x0][0xb10] ;  /* 0x0002c400ff0e7b82 */ /* 0x000f300000000a00 */
[----:B------:R-:W1:Y:S08]  /*4930*/  LDC.64 R6, c[0x0][0xb18] ;  /* 0x0002c600ff067b82 */ /* 0x000e700000000a00 */
[----:B------:R-:W1:Y:S08]  /*4940*/  LDC.64 R4, c[0x0][0xb28] ;  /* 0x0002ca00ff047b82 */ /* 0x000e700000000a00 */
[----:B--23--:R-:W1:Y:S02]  /*4950*/  LDC R23, c[0x0][0x374] ;  /* 0x0000dd00ff177b82 */ /* 0x00ce640000000800 */
.L_x_99:
[C---:B------:R-:W-:Y:S02]  /*4960*/  LEA R0, R29.reuse, UR7, 0x3 ;  /* 0x000000071d007c11 */ /* 0x040fe4000f8e18ff */
[----:B------:R-:W-:Y:S02]  /*4970*/  SHF.L.U32 R2, R28, 0x1f, RZ ;  /* 0x0000001f1c027819 */ /* 0x000fe400000006ff */
[----:B------:R-:W-:Y:S02]  /*4980*/  LEA R16, R29, UR7, 0x4 ;  /* 0x000000071d107c11 */ /* 0x000fe4000f8e20ff */
[----:B--2---:R-:W2:Y:S02]  /*4990*/  SYNCS.PHASECHK.TRANS64.TRYWAIT P0, [R0+URZ+0x1e0], R2 ;  /* 0x0001e002000075a7 */ /* 0x004ea400080011ff */
[----:B--2---:R-:W-:Y:S05]  /*49a0*/  @!P0 BRA `(.L_x_91) ;  /* 0x00000040002c8947 */ /* 0x004fea0003800000 */
.L_x_209:
[----:B------:R-:W-:Y:S01]  /*49b0*/  ISETP.GE.AND P0, PT, R26, 0x1, PT ;  /* 0x000000011a00780c */ /* 0x000fe20003f06270 */
[----:B------:R-:W3:Y:S01]  /*49c0*/  LDS.128 R16, [R16+0x270] ;  /* 0x0002700010107984 */ /* 0x000ee20000000c00 */
[----:B--2---:R-:W-:Y:S01]  /*49d0*/  VIADD R0, R0, 0x1f0 ;  /* 0x000001f000007836 */ /* 0x004fe20000000000 */
[----:B------:R-:W-:Y:S01]  /*49e0*/  @!PT LDS RZ, [RZ] ;  /* 0x00000000fffff984 */ /* 0x000fe20000000800 */
[----:B------:R-:W-:Y:S01]  /*49f0*/  @!PT LDS RZ, [RZ] ;  /* 0x00000000fffff984 */ /* 0x000fe20000000800 */
[----:B------:R-:W-:Y:S01]  /*4a00*/  @!PT LDS RZ, [RZ] ;  /* 0x00000000fffff984 */ /* 0x000fe20000000800 */
[----:B------:R-:W-:Y:S01]  /*4a10*/  @!PT LDS RZ, [RZ] ;  /* 0x00000000fffff984 */ /* 0x000fe20000000800 */
[----:B------:R2:W-:Y:S06]  /*4a20*/  MEMBAR.ALL.CTA ;  /* 0x0000000000007992 */ /* 0x0005ec0000008000 */
[----:B--2---:R-:W2:Y:S01]  /*4a30*/  FENCE.VIEW.ASYNC.S ;  /* 0x00000000000073c6 */ /* 0x004ea20000000000 */
[----:B------:R-:W-:Y:S04]  /*4a40*/  PRMT R0, RZ, 0x654, R0 ;  /* 0x00000654ff007816 */ /* 0x000fe80000000000 */
[----:B--2---:R2:W-:Y:S01]  /*4a50*/  SYNCS.ARRIVE.TRANS64.RED.A1T0 RZ, [R0+URZ], RZ ;  /* 0x000000ff00ff79a7 */ /* 0x0045e200081004ff */
[----:B---3--:R-:W-:Y:S11]  /*4a60*/  LOP3.LUT P3, RZ, R18, 0x1, RZ, 0xc0, !PT ;  /* 0x0000000112ff7812 */ /* 0x008ff6000786c0ff */
[----:B------:R-:W-:Y:S02]  /*4a70*/  @!UPT UIADD3 URZ, UPT, UPT, URZ, URZ, URZ ;  /* 0x000000fffffff290 */ /* 0x000fe4000fffe0ff */
[----:B------:R-:W-:Y:S02]  /*4a80*/  @P3 MOV R11, R16 ;  /* 0x00000010000b3202 */ /* 0x000fe40000000f00 */
[----:B------:R-:W-:Y:S01]  /*4a90*/  @P3 LOP3.LUT R10, R17, 0xffff, RZ, 0xc0, !PT ;  /* 0x0000ffff110a3812 */ /* 0x000fe200078ec0ff */
[----:B--2---:R-:W-:Y:S06]  /*4aa0*/  @!P0 BRA `(.L_x_92) ;  /* 0x0000000000a48947 */ /* 0x004fec0003800000 */
[-C--:B-1----:R-:W-:Y:S01]  /*4ab0*/  IMAD.HI.U32 R0, R23, R7.reuse, RZ ;  /* 0x0000000717007227 */ /* 0x082fe200078e00ff */
[----:B------:R-:W-:Y:S02]  /*4ac0*/  ISETP.NE.AND P0, PT, R6, 0x1, PT ;  /* 0x000000010600780c */ /* 0x000fe40003f05270 */
[----:B------:R-:W-:Y:S01]  /*4ad0*/  ISETP.NE.AND P2, PT, R26, 0x1, PT ;  /* 0x000000011a00780c */ /* 0x000fe20003f45270 */
[----:B----4-:R-:W-:Y:S01]  /*4ae0*/  IMAD.HI.U32 R9, R24, R14, RZ ;  /* 0x0000000e18097227 */ /* 0x010fe200078e00ff */
[----:B------:R-:W-:Y:S02]  /*4af0*/  SHF.R.U32.HI R0, RZ, R22, R0 ;  /* 0x00000016ff007219 */ /* 0x000fe40000011600 */
[----:B------:R-:W-:Y:S01]  /*4b00*/  ISETP.NE.AND P4, PT, R3, 0x1, PT ;  /* 0x000000010300780c */ /* 0x000fe20003f85270 */
[----:B------:R-:W-:Y:S01]  /*4b10*/  IMAD.HI.U32 R13, R10, R7, RZ ;  /* 0x000000070a0d7227 */ /* 0x000fe200078e00ff */
[----:B------:R-:W-:Y:S02]  /*4b20*/  SHF.R.U32.HI R9, RZ, R15, R9 ;  /* 0x0000000fff097219 */ /* 0x000fe40000011609 */
[----:B------:R-:W-:Y:S01]  /*4b30*/  SEL R0, R23, R0, !P0 ;  /* 0x0000000017007207 */ /* 0x000fe20004000000 */
[----:B------:R-:W-:Y:S01]  /*4b40*/  IMAD.HI.U32 R12, R11, R14, RZ ;  /* 0x0000000e0b0c7227 */ /* 0x000fe200078e00ff */
[----:B------:R-:W-:Y:S03]  /*4b50*/  SEL R9, R24, R9, !P4 ;  /* 0x0000000918097207 */ /* 0x000fe60006000000 */
[-C--:B------:R-:W-:Y:S01]  /*4b60*/  IMAD.HI.U32 R8, R0, R4.reuse, RZ ;  /* 0x0000000400087227 */ /* 0x080fe200078e00ff */
[----:B------:R-:W-:Y:S03]  /*4b70*/  SHF.R.U32.HI R12, RZ, R15, R12 ;  /* 0x0000000fff0c7219 */ /* 0x000fe6000001160c */
[----:B------:R-:W-:Y:S01]  /*4b80*/  IMAD.HI.U32 R2, R9, R4, RZ ;  /* 0x0000000409027227 */ /* 0x000fe200078e00ff */
[-C--:B------:R-:W-:Y:S02]  /*4b90*/  @P2 SHF.R.U32.HI R0, RZ, R5.reuse, R8 ;  /* 0x00000005ff002219 */ /* 0x080fe40000011608 */
[----:B------:R-:W-:Y:S02]  /*4ba0*/  SHF.R.U32.HI R8, RZ, R22, R13 ;  /* 0x00000016ff087219 */ /* 0x000fe4000001160d */
[----:B------:R-:W-:Y:S01]  /*4bb0*/  @P2 SHF.R.U32.HI R9, RZ, R5, R2 ;  /* 0x00000005ff092219 */ /* 0x000fe20000011602 */
[----:B------:R-:W-:Y:S01]  /*4bc0*/  IMAD R0, R26, R0, RZ ;  /* 0x000000001a007224 */ /* 0x000fe200078e02ff */
[----:B------:R-:W-:Y:S02]  /*4bd0*/  SEL R8, R10, R8, !P0 ;  /* 0x000000080a087207 */ /* 0x000fe40004000000 */
[----:B------:R-:W-:Y:S01]  /*4be0*/  SEL R2, R11, R12, !P4 ;  /* 0x0000000c0b027207 */ /* 0x000fe20006000000 */
[----:B------:R-:W-:Y:S01]  /*4bf0*/  IMAD R12, R26, R9, RZ ;  /* 0x000000091a0c7224 */ /* 0x000fe200078e02ff */
[C---:B------:R-:W-:Y:S01]  /*4c00*/  ISETP.GE.AND P0, PT, R8.reuse, R0, PT ;  /* 0x000000000800720c */ /* 0x040fe20003f06270 */
[----:B------:R-:W-:Y:S03]  /*4c10*/  IMAD.HI.U32 R0, R8, R4, RZ ;  /* 0x0000000408007227 */ /* 0x000fe600078e00ff */
[----:B------:R-:W-:Y:S02]  /*4c20*/  ISETP.GE.OR P0, PT, R2, R12, P0 ;  /* 0x0000000c0200720c */ /* 0x000fe40000706670 */
[-C--:B------:R-:W-:Y:S04]  /*4c30*/  SHF.R.U32.HI R0, RZ, R5.reuse, R0 ;  /* 0x00000005ff007219 */ /* 0x080fe80000011600 */
[----:B------:R-:W-:Y:S05]  /*4c40*/  SEL R13, R8, R0, !P2 ;  /* 0x00000000080d7207 */ /* 0x000fea0005000000 */
[----:B------:R-:W-:Y:S02]  /*4c50*/  IMAD.MOV R12, RZ, RZ, -R13 ;  /* 0x000000ffff0c7224 */ /* 0x000fe400078e0a0d */
[----:B------:R-:W-:Y:S04]  /*4c60*/  @!P0 IMAD.HI.U32 R0, R2, R4, RZ ;  /* 0x0000000402008227 */ /* 0x000fe800078e00ff */
[----:B------:R-:W-:Y:S01]  /*4c70*/  IMAD R12, R26, R12, R8 ;  /* 0x0000000c1a0c7224 */ /* 0x000fe200078e0208 */
[----:B------:R-:W-:Y:S04]  /*4c80*/  @!P0 SHF.R.U32.HI R0, RZ, R5, R0 ;  /* 0x00000005ff008219 */ /* 0x000fe80000011600 */
[----:B------:R-:W-:Y:S04]  /*4c90*/  @!P0 SEL R0, R2, R0, !P2 ;  /* 0x0000000002008207 */ /* 0x000fe80005000000 */
[----:B------:R-:W-:Y:S01]  /*4ca0*/  @!P0 IADD3 R13, PT, PT, R13, -R0, RZ ;  /* 0x800000000d0d8210 */ /* 0x000fe20007ffe0ff */
[----:B------:R-:W-:Y:S01]  /*4cb0*/  @!P0 IMAD R0, R9, R12, R0 ;  /* 0x0000000c09008224 */ /* 0x000fe200078e0200 */
[----:B------:R-:W-:Y:S01]  /*4cc0*/  IADD3 R9, PT, PT, -R8, RZ, RZ ;  /* 0x000000ff08097210 */ /* 0x000fe20007ffe1ff */
[--C-:B------:R-:W-:Y:S02]  /*4cd0*/  IMAD.MOV R12, RZ, RZ, -R2.reuse ;  /* 0x000000ffff0c7224 */ /* 0x100fe400078e0a02 */
[----:B------:R-:W-:Y:S02]  /*4ce0*/  @!P0 IMAD R8, R13, R26, R2 ;  /* 0x0000001a0d088224 */ /* 0x000fe400078e0202 */
[----:B------:R-:W-:Y:S02]  /*4cf0*/  @!P0 IMAD.MOV.U32 R2, RZ, RZ, R0 ;  /* 0x000000ffff028224 */ /* 0x000fe400078e0000 */
[----:B------:R-:W-:Y:S02]  /*4d00*/  IMAD R11, R3, R12, R11 ;  /* 0x0000000c030b7224 */ /* 0x000fe400078e020b */
[----:B------:R-:W-:Y:S02]  /*4d10*/  IMAD R10, R6, R9, R10 ;  /* 0x00000009060a7224 */ /* 0x000fe400078e020a */
[----:B------:R-:W-:Y:S02]  /*4d20*/  IMAD R11, R2, R3, R11 ;  /* 0x00000003020b7224 */ /* 0x000fe400078e020b */
[----:B------:R-:W-:Y:S02]  /*4d30*/  IMAD R10, R8, R6, R10 ;  /* 0x00000006080a7224 */ /* 0x000fe400078e020a */
.L_x_92:
[----:B------:R-:W-:Y:S05]  /*4d40*/  BRA.U UP1, `(.L_x_93) ;  /* 0x0000000101107547 */ /* 0x000fea000b800000 */
[----:B------:R-:W-:Y:S04]  /*4d50*/  MOV R2, UR6 ;  /* 0x0000000600027c02 */ /* 0x000fe80008000f00 */
[----:B------:R-:W-:Y:S04]  /*4d60*/  SHF.L.U32 R2, R2, 0x1f, RZ ;  /* 0x0000001f02027819 */ /* 0x000fe800000006ff */
[----:B------:R-:W2:Y:S02]  /*4d70*/  SYNCS.PHASECHK.TRANS64.TRYWAIT P0, [UR7+0x1d8], R2 ;  /* 0x0001d802ff0075a7 */ /* 0x000ea40008001107 */
[----:B--2---:R-:W-:Y:S05]  /*4d80*/  @!P0 BRA `(.L_x_94) ;  /* 0x0000003c00488947 */ /* 0x004fea0003800000 */
.L_x_93:
[----:B------:R-:W-:Y:S02]  /*4d90*/  R2UR UR11, R21 ;  /* 0x00000000150b72ca */ /* 0x000fe400000e0000 */
[----:B------:R-:W-:Y:S02]  /*4da0*/  R2UR UR10, R20 ;  /* 0x00000000140a72ca */ /* 0x000fe400000e0000 */
[----:B------:R-:W-:Y:S04]  /*4db0*/  ISETP.NE.U32.AND P2, PT, RZ, UR4, PT ;  /* 0x00000004ff007c0c */ /* 0x000fe8000bf45070 */
[----:B------:R-:W-:Y:S05]  /*4dc0*/  ISETP.NE.AND.EX P2, PT, RZ, UR5, PT, P2 ;  /* 0x00000005ff007c0c */ /* 0x000fea000bf45320 */
[----:B------:R-:W-:Y:S02]  /*4dd0*/  USHF.L.U32 UR11, UR11, 0x6, URZ ;  /* 0x000000060b0b7899 */ /* 0x000fe400080006ff */
[----:B------:R-:W-:Y:S01]  /*4de0*/  USHF.L.U32 UR10, UR10, 0x6, URZ ;  /* 0x000000060a0a7899 */ /* 0x000fe200080006ff */
[----:B------:R-:W-:Y:S11]  /*4df0*/  BRA.U !UP4, `(.L_x_95) ;  /* 0x000000010c347547 */ /* 0x000ff6000b800000 */
[----:B------:R-:W-:Y:S01]  /*4e00*/  UPLOP3.LUT UP0, UPT, UPT, UPT, UP3, 0x80, 0x8 ;  /* 0x000000000008789c */ /* 0x000fe20003f0f030 */
[----:B--2---:R-:W-:Y:S02]  /*4e10*/  HFMA2 R0, -RZ, RZ, 0, 5.9604644775390625e-08 ;  /* 0x00000001ff007431 */ /* 0x004fe400000001ff */
[----:B------:R-:W-:Y:S03]  /*4e20*/  IMAD.MOV.U32 R60, RZ, RZ, 0x1 ;  /* 0x00000001ff3c7424 */ /* 0x000fe600078e00ff */
[----:B------:R-:W-:Y:S05]  /*4e30*/  PLOP3.LUT P0, PT, PT, PT, UP0, 0x80, 0x8 ;  /* 0x000000000008781c */ /* 0x000fea0003f0f008 */
[----:B------:R-:W2:Y:S01]  /*4e40*/  @UP0 LDCU.64 UR14, c[0x0][0x888] ;  /* 0x00011100ff0e07ac */ /* 0x000ea20008000a00 */
[----:B------:R-:W-:Y:S07]  /*4e50*/  @UP0 UIMAD UR8, UR36, UR4, URZ ;  /* 0x00000004240802a4 */ /* 0x000fee000f8e02ff */
[----:B------:R-:W-:Y:S01]  /*4e60*/  @!P0 PRMT R60, R0, 0x7610, R60 ;  /* 0x00007610003c8816 */ /* 0x000fe2000000003c */
[----:B--2---:R-:W-:Y:S03]  /*4e70*/  @UP0 UIMAD.WIDE UR14, UR8, 0x4, UR14 ;  /* 0x00000004080e08a5 */ /* 0x004fe6000f8e020e */
[----:B------:R-:W2:Y:S03]  /*4e80*/  @!UP0 LDCU UR8, c[0x0][0x880] ;  /* 0x00011000ff0887ac */ /* 0x000ea60008000800 */
[----:B------:R-:W-:Y:S01]  /*4e90*/  IMAD.U32 R8, RZ, RZ, UR14 ;  /* 0x0000000eff087e24 */ /* 0x000fe2000f8e00ff */
[----:B------:R-:W-:Y:S05]  /*4ea0*/  MOV R9, UR15 ;  /* 0x0000000f00097c02 */ /* 0x000fea0008000f00 */
[----:B-----5:R3:W5:Y:S02]  /*4eb0*/  @P0 LDG.E R35, desc[UR46][R8.64] ;  /* 0x0000002e08230981 */ /* 0x020764000c1e1900 */
[----:B--23--:R-:W-:Y:S07]  /*4ec0*/  @!P0 IMAD.U32 R35, RZ, RZ, UR8 ;  /* 0x00000008ff238e24 */ /* 0x00cfee000f8e00ff */
.L_x_95:
[----:B-----5:R-:W-:Y:S01]  /*4ed0*/  @!P2 FSETP.EQ.AND P0, PT, R35, RZ, PT ;  /* 0x000000ff2300a20b */ /* 0x020fe20003f02000 */
[----:B------:R-:W-:Y:S01]  /*4ee0*/  @!UPT UIADD3 URZ, UPT, UPT, URZ, URZ, URZ ;  /* 0x000000fffffff290 */ /* 0x000fe2000fffe0ff */
[----:B------:R-:W-:Y:S11]  /*4ef0*/  @!P2 BRA `(.L_x_96) ;  /* 0x000000000014a947 */ /* 0x000ff60003800000 */
[----:B------:R-:W-:Y:S02]  /*4f00*/  LOP3.LUT P2, RZ, R60, 0xff, RZ, 0xc0, !PT ;  /* 0x000000ff3cff7812 */ /* 0x000fe4000784c0ff */
[----:B------:R-:W-:Y:S04]  /*4f10*/  PLOP3.LUT P0, PT, PT, PT, UP0, 0x80, 0x8 ;  /* 0x000000000008781c */ /* 0x000fe80003f0f008 */
[----:B------:R-:W-:Y:S07]  /*4f20*/  PLOP3.LUT P0, PT, P0, PT, PT, 0x8, 0x80 ;  /* 0x000000000080781c */ /* 0x000fee000070e170 */
[----:B------:R-:W-:Y:S11]  /*4f30*/  @P2 FSETP.EQ.AND P0, PT, R35, RZ, PT ;  /* 0x000000ff2300220b */ /* 0x000ff60003f02000 */
[----:B------:R-:W-:Y:S02]  /*4f40*/  @!UPT UIADD3 URZ, UPT, UPT, URZ, URZ, URZ ;  /* 0x000000fffffff290 */ /* 0x000fe4000fffe0ff */
.L_x_96:
[----:B------:R-:W-:Y:S01]  /*4f50*/  ULEA UR15, UR13, UR7, 0x3 ;  /* 0x000000070d0f7291 */ /* 0x000fe2000f8e18ff */
[----:B------:R-:W-:Y:S02]  /*4f60*/  SHF.L.U32 R9, R32, 0x1f, RZ ;  /* 0x0000001f20097819 */ /* 0x000fe400000006ff */
[----:B------:R-:W-:Y:S04]  /*4f70*/  ELECT P4, URZ, PT ;  /* 0x0000000000ff782f */ /* 0x000fe80003880000 */
[----:B------:R-:W-:Y:S02]  /*4f80*/  PLOP3.LUT P4, PT, P0, P4, PT, 0xf2, 0x2f ;  /* 0x00000000002f781c */ /* 0x000fe40000789e72 */
[----:B------:R-:W3:Y:S11]  /*4f90*/  SYNCS.PHASECHK.TRANS64.TRYWAIT P2, [UR15+0x1b8], R9 ;  /* 0x0001b809ff0075a7 */ /* 0x000ef6000804110f */
[----:B-1----:R-:W-:Y:S05]  /*4fa0*/  @!P4 IADD3 R8, P0, PT, R30, 0x580, RZ ;  /* 0x000005801e08c810 */ /* 0x002fea0007f1e0ff */
[----:B--2---:R-:W-:Y:S01]  /*4fb0*/  @!P4 IMAD.X R2, RZ, RZ, R31, P0 ;  /* 0x000000ffff02c224 */ /* 0x004fe200000e061f */
[----:B---3--:R-:W-:Y:S07]  /*4fc0*/  @!P2 BRA `(.L_x_97) ;  /* 0x0000003800d0a947 */ /* 0x008fee0003800000 */
.L_x_212:
[----:B------:R-:W2:Y:S01]  /*4fd0*/  LDC.64 R12, c[0x0][0xb18] ;  /* 0x0002c600ff0c7b82 */ /* 0x000ea20000000a00 */
[----:B------:R-:W-:Y:S01]  /*4fe0*/  @!P4 R2UR UR8, R2 ;  /* 0x000000000208c2ca */ /* 0x000fe200000e0000 */
[----:B------:R-:W-:Y:S01]  /*4ff0*/  VOTEU.ALL UP2, P4 ;  /* 0x0000000000ff7886 */ /* 0x000fe20002040000 */
[----:B------:R-:W-:Y:S01]  /*5000*/  @!P4 R2UR UR9, R8 ;  /* 0x000000000809c2ca */ /* 0x000fe200000e0000 */
[----:B------:R-:W-:Y:S01]  /*5010*/  VOTEU.ALL UP1, P4 ;  /* 0x0000000000ff7886 */ /* 0x000fe20002020000 */
[----:B-1----:R-:W-:Y:S03]  /*5020*/  @!P4 IMAD.MOV.U32 R0, RZ, RZ, 0x1000 ;  /* 0x00001000ff00c424 */ /* 0x002fe600078e00ff */
[----:B------:R-:W1:Y:S01]  /*5030*/  @!P1 LDC R2, c[0x0][0xb0c] ;  /* 0x0002c300ff029b82 */ /* 0x000e620000000800 */
[----:B------:R-:W-:Y:S01]  /*5040*/  UMOV UR20, 0x0 ;  /* 0x0000000000147882 */ /* 0x000fe20000000000 */
[----:B------:R-:W-:Y:S01]  /*5050*/  UMOV UR21, 0x10000000 ;  /* 0x1000000000157882 */ /* 0x000fe20000000000 */
[----:B------:R-:W-:Y:S01]  /*5060*/  UMOV UR12, UR36 ;  /* 0x00000024000c7c82 */ /* 0x000fe20008000000 */
[----:B------:R-:W-:Y:S01]  /*5070*/  UIADD3 UR14, UPT, UPT, UR13, 0x1, URZ ;  /* 0x000000010d0e7890 */ /* 0x000fe2000fffe0ff */
[----:B------:R-:W-:Y:S01]  /*5080*/  @P3 SHF.R.U32.HI R27, RZ, 0x10, R17 ;  /* 0x00000010ff1b3819 */ /* 0x000fe20000011611 */
[----:B------:R-:W-:Y:S02]  /*5090*/  VIADD R29, R29, 0x1 ;  /* 0x000000011d1d7836 */ /* 0x000fe40000000000 */
[----:B------:R-:W-:Y:S01]  /*50a0*/  IMAD.U32 R9, RZ, RZ, UR8 ;  /* 0x00000008ff097e24 */ /* 0x000fe2000f8e00ff */
[----:B------:R-:W-:Y:S01]  /*50b0*/  @!UP2 ULEA UR8, UR13, UR7, 0xc ;  /* 0x000000070d08a291 */ /* 0x000fe2000f8e60ff */
[----:B------:R-:W-:Y:S01]  /*50c0*/  IMAD.U32 R8, RZ, RZ, UR9 ;  /* 0x00000009ff087e24 */ /* 0x000fe2000f8e00ff */
[----:B------:R-:W-:Y:S02]  /*50d0*/  UIADD3 UR9, UPT, UPT, UR15, 0x1a0, URZ ;  /* 0x000001a00f097890 */ /* 0x000fe4000fffe0ff */
[----:B------:R-:W-:Y:S01]  /*50e0*/  @!P4 R2UR UR19, R9 ;  /* 0x000000000913c2ca */ /* 0x000fe200000e0000 */
[----:B------:R-:W-:Y:S01]  /*50f0*/  @!UP2 UIADD3 UR8, UPT, UPT, UR8, 0x400, URZ ;  /* 0x000004000808a890 */ /* 0x000fe2000fffe0ff */
[----:B------:R-:W-:Y:S01]  /*5100*/  @!P4 R2UR UR18, R8 ;  /* 0x000000000812c2ca */ /* 0x000fe200000e0000 */
[----:B------:R-:W-:Y:S01]  /*5110*/  UISETP.NE.AND UP5, UPT, UR14, 0x3, UPT ;  /* 0x000000030e00788c */ /* 0x000fe2000bfa5270 */
[----:B------:R-:W3:Y:S01]  /*5120*/  LDC.64 R8, c[0x0][0xb10] ;  /* 0x0002c400ff087b82 */ /* 0x000ee20000000a00 */
[----:B------:R-:W-:Y:S02]  /*5130*/  UPRMT UR16, UR37, 0x654, UR9 ;  /* 0x0000065425107896 */ /* 0x000fe40008000009 */
[----:B------:R-:W-:Y:S02]  /*5140*/  USEL UR17, URZ, 0x1, UP5 ;  /* 0x00000001ff117887 */ /* 0x000fe4000a800000 */
[----:B------:R-:W-:Y:S04]  /*5150*/  USEL UR14, UR14, URZ, UP5 ;  /* 0x000000ff0e0e7287 */ /* 0x000fe8000a800000 */
[----:B------:R-:W-:Y:S01]  /*5160*/  ULEA UR13, UR14, UR7, 0x3 ;  /* 0x000000070e0d7291 */ /* 0x000fe2000f8e18ff */
[----:B------:R-:W-:Y:S01]  /*5170*/  LOP3.LUT R32, R32, UR17, RZ, 0x3c, !PT ;  /* 0x0000001120207c12 */ /* 0x000fe2000f8e3cff */
[----:B------:R1:W-:Y:S01]  /*5180*/  @!UP1 UTMALDG.3D [UR8], [UR18], desc[UR20] ;  /* 0x00001408120095b4 */ /* 0x0003e20008011000 */
[----:B------:R5:W-:Y:S02]  /*5190*/  @!P4 SYNCS.ARRIVE.TRANS64.RED.A0TR RZ, [UR15+0x1a0], R0 ;  /* 0x0001a000ffffc9a7 */ /* 0x000be4000830040f */
[----:B------:R-:W-:Y:S01]  /*51a0*/  SHF.L.U32 R20, R32, 0x1f, RZ ;  /* 0x0000001f20147819 */ /* 0x000fe200000006ff */
[C---:B---3--:R-:W-:Y:S01]  /*51b0*/  @!P1 IMAD.HI.U32 R8, R11.reuse, R8, RZ ;  /* 0x000000080b089227 */ /* 0x048fe200078e00ff */
[----:B--2---:R-:W-:Y:S02]  /*51c0*/  @!P1 ISETP.NE.AND P0, PT, R12, 0x1, PT ;  /* 0x000000010c00980c */ /* 0x004fe40003f05270 */
[----:B-1----:R-:W-:Y:S01]  /*51d0*/  @!P1 ISETP.NE.AND P2, PT, R2, 0x1, PT ;  /* 0x000000010200980c */ /* 0x002fe20003f45270 */
[----:B------:R-:W-:Y:S01]  /*51e0*/  SYNCS.ARRIVE.TRANS64.RED.A1T0 RZ, [UR16], RZ ;  /* 0x000000ffffff79a7 */ /* 0x000fe20008100410 */
[C---:B------:R-:W-:Y:S01]  /*51f0*/  @!P1 IMAD.HI.U32 R13, R10.reuse, R13, RZ ;  /* 0x0000000d0a0d9227 */ /* 0x040fe200078e00ff */
[----:B------:R-:W-:Y:S04]  /*5200*/  @!P1 SHF.R.U32.HI R8, RZ, R9, R8 ;  /* 0x00000009ff089219 */ /* 0x000fe80000011608 */
[----:B------:R-:W-:Y:S01]  /*5210*/  @!P1 SEL R8, R11, R8, !P2 ;  /* 0x000000080b089207 */ /* 0x000fe20005000000 */
[----:B------:R-:W1:Y:S01]  /*5220*/  SYNCS.PHASECHK.TRANS64.TRYWAIT P5, [UR13+0x1b8], R20 ;  /* 0x0001b814ff0075a7 */ /* 0x000e6200080a110d */
[----:B-----5:R-:W2:Y:S02]  /*5230*/  @!P1 LDC R0, c[0x0][0xb20] ;  /* 0x0002c800ff009b82 */ /* 0x020ea40000000800 */
[----:B--2---:R-:W-:Y:S04]  /*5240*/  @!P1 SHF.R.U32.HI R0, RZ, R0, R13 ;  /* 0x00000000ff009219 */ /* 0x004fe8000001160d */
[----:B------:R-:W-:Y:S05]  /*5250*/  @!P1 SEL R9, R10, R0, !P0 ;  /* 0x000000000a099207 */ /* 0x000fea0004000000 */
[----:B------:R-:W-:Y:S02]  /*5260*/  @!P1 IMAD.IADD R0, R9, 0x1, -R8 ;  /* 0x0000000109009824 */ /* 0x000fe400078e0a08 */
[----:B------:R-:W-:Y:S02]  /*5270*/  @!P1 IMAD.IADD R8, R8, 0x1, -R9 ;  /* 0x0000000108089824 */ /* 0x000fe400078e0a09 */
[----:B------:R-:W-:Y:S02]  /*5280*/  @!P1 IMAD R11, R0, R2, R11 ;  /* 0x00000002000b9224 */ /* 0x000fe400078e020b */
[----:B------:R-:W-:Y:S01]  /*5290*/  @!P1 IMAD R10, R8, R12, R10 ;  /* 0x0000000c080a9224 */ /* 0x000fe200078e020a */
[----:B-1----:R-:W-:Y:S06]  /*52a0*/  @!P5 BRA `(.L_x_98) ;  /* 0x000000380030d947 */ /* 0x002fec0003800000 */
.L_x_214:
[----:B------:R-:W-:Y:S01]  /*52b0*/  @!P4 IADD3 R2, P0, PT, R30, 0x580, RZ ;  /* 0x000005801e02c810 */ /* 0x000fe20007f1e0ff */
[----:B------:R-:W-:Y:S01]  /*52c0*/  UMOV UR18, 0x0 ;  /* 0x0000000000127882 */ /* 0x000fe20000000000 */
[----:B------:R-:W-:Y:S01]  /*52d0*/  UMOV UR19, 0x10000000 ;  /* 0x1000000000137882 */ /* 0x000fe20000000000 */
[----:B------:R-:W-:Y:S01]  /*52e0*/  VOTEU.ALL UP1, P4 ;  /* 0x0000000000ff7886 */ /* 0x000fe20002020000 */
[----:B------:R-:W-:Y:S01]  /*52f0*/  @!P4 R2UR UR9, R2 ;  /* 0x000000000209c2ca */ /* 0x000fe200000e0000 */
[----:B-1----:R-:W-:Y:S01]  /*5300*/  @!P4 IMAD.X R0, RZ, RZ, R31, P0 ;  /* 0x000000ffff00c224 */ /* 0x002fe200000e061f */
[----:B------:R-:W-:Y:S01]  /*5310*/  UMOV UR12, UR36 ;  /* 0x00000024000c7c82 */ /* 0x000fe20008000000 */
[----:B------:R-:W-:Y:S01]  /*5320*/  @P3 R2UR UR36, R27 ;  /* 0x000000001b2432ca */ /* 0x000fe200000e0000 */
[----:B------:R-:W-:Y:S01]  /*5330*/  @!UP1 ULEA UR15, UR14, UR7, 0xc ;  /* 0x000000070e0f9291 */ /* 0x000fe2000f8e60ff */
[----:B------:R-:W-:Y:S01]  /*5340*/  ISETP.NE.AND P0, PT, R29, 0x2, PT ;  /* 0x000000021d00780c */ /* 0x000fe20003f05270 */
[----:B------:R-:W-:Y:S01]  /*5350*/  @!UP1 UIADD3 UR10, UPT, UPT, UR10, 0x20, URZ ;  /* 0x000000200a0a9890 */ /* 0x000fe2000fffe0ff */
[----:B------:R-:W-:Y:S01]  /*5360*/  @!P4 R2UR UR8, R0 ;  /* 0x000000000008c2ca */ /* 0x000fe200000e0000 */
[----:B------:R-:W-:Y:S01]  /*5370*/  IMAD.IADD R20, R10, 0x1, R58 ;  /* 0x000000010a147824 */ /* 0x000fe200078e023a */
[----:B------:R-:W-:Y:S01]  /*5380*/  SEL R0, RZ, 0x1, P0 ;  /* 0x00000001ff007807 */ /* 0x000fe20000000000 */
[----:B------:R-:W-:Y:S01]  /*5390*/  IMAD.IADD R21, R11, 0x1, R59 ;  /* 0x000000010b157824 */ /* 0x000fe200078e023b */
[----:B------:R-:W-:Y:S02]  /*53a0*/  SEL R29, R29, RZ, P0 ;  /* 0x000000ff1d1d7207 */ /* 0x000fe40000000000 */
[----:B------:R-:W-:Y:S01]  /*53b0*/  IMAD.U32 R8, RZ, RZ, UR9 ;  /* 0x00000009ff087e24 */ /* 0x000fe2000f8e00ff */
[----:B------:R-:W-:Y:S01]  /*53c0*/  UIADD3 UR9, UPT, UPT, UR13, 0x1a0, URZ ;  /* 0x000001a00d097890 */ /* 0x000fe2000fffe0ff */
[----:B------:R-:W-:Y:S03]  /*53d0*/  LOP3.LUT R28, R28, R0, RZ, 0x3c, !PT ;  /* 0x000000001c1c7212 */ /* 0x000fe600078e3cff */
[----:B------:R-:W-:Y:S02]  /*53e0*/  @!P4 R2UR UR16, R8 ;  /* 0x000000000810c2ca */ /* 0x000fe400000e0000 */
[----:B------:R-:W-:Y:S01]  /*53f0*/  IMAD.U32 R9, RZ, RZ, UR8 ;  /* 0x00000008ff097e24 */ /* 0x000fe2000f8e00ff */
[----:B------:R-:W-:Y:S01]  /*5400*/  @!UP1 UIADD3 UR8, UPT, UPT, UR15, 0x400, URZ ;  /* 0x000004000f089890 */ /* 0x000fe2000fffe0ff */
[----:B------:R-:W-:Y:S01]  /*5410*/  VOTEU.ALL UP1, P4 ;  /* 0x0000000000ff7886 */ /* 0x000fe20002020000 */
[----:B------:R-:W-:Y:S02]  /*5420*/  UPRMT UR15, UR37, 0x654, UR9 ;  /* 0x00000654250f7896 */ /* 0x000fe40008000009 */
[----:B------:R-:W-:Y:S11]  /*5430*/  @!P4 R2UR UR17, R9 ;  /* 0x000000000911c2ca */ /* 0x000ff600000e0000 */
[----:B------:R-:W-:Y:S02]  /*5440*/  @!UPT UIADD3 URZ, UPT, UPT, URZ, URZ, URZ ;  /* 0x000000fffffff290 */ /* 0x000fe4000fffe0ff */
[----:B------:R2:W-:Y:S01]  /*5450*/  @!UP1 UTMALDG.3D [UR8], [UR16], desc[UR18] ;  /* 0x00001208100095b4 */ /* 0x0005e20008011000 */
[----:B------:R2:W-:Y:S01]  /*5460*/  @!P4 SYNCS.ARRIVE.TRANS64.RED.A0TR RZ, [UR13+0x1a0], R25 ;  /* 0x0001a019ffffc9a7 */ /* 0x0005e2000830040d */
[----:B------:R-:W-:Y:S04]  /*5470*/  UIADD3 UR13, UPT, UPT, UR14, 0x1, URZ ;  /* 0x000000010e0d7890 */ /* 0x000fe8000fffe0ff */
[----:B------:R-:W-:Y:S04]  /*5480*/  UISETP.NE.AND UP1, UPT, UR13, 0x3, UPT ;  /* 0x000000030d00788c */ /* 0x000fe8000bf25270 */
[----:B------:R-:W-:Y:S02]  /*5490*/  USEL UR14, URZ, 0x1, UP1 ;  /* 0x00000001ff0e7887 */ /* 0x000fe40008800000 */
[----:B------:R-:W-:Y:S02]  /*54a0*/  USEL UR13, UR13, URZ, UP1 ;  /* 0x000000ff0d0d7287 */ /* 0x000fe40008800000 */
[----:B------:R-:W-:Y:S02]  /*54b0*/  UPLOP3.LUT UP1, UPT, UPT, UPT, UPT, 0x80, 0x8 ;  /* 0x000000000008789c */ /* 0x000fe40003f2f070 */
[----:B------:R-:W-:Y:S01]  /*54c0*/  LOP3.LUT R32, R32, UR14, RZ, 0x3c, !PT ;  /* 0x0000000e20207c12 */ /* 0x000fe2000f8e3cff */
[----:B------:R-:W-:Y:S01]  /*54d0*/  SYNCS.ARRIVE.TRANS64.RED.A1T0 RZ, [UR15], RZ ;  /* 0x000000ffffff79a7 */ /* 0x000fe2000810040f */
[----:B------:R-:W-:Y:S07]  /*54e0*/  @P3 BRA `(.L_x_99) ;  /* 0xfffffff4001c3947 */ /* 0x000fee000383ffff */
[----:B------:R-:W-:Y:S01]  /*54f0*/  UIADD3 UR7, UPT, UPT, UR7, 0x1b8, URZ ;  /* 0x000001b807077890 */ /* 0x000fe2000fffe0ff */
[----:B------:R-:W-:-:S03]  /*5500*/  SHF.L.U32 R2, R32, 0x1f, RZ ;  /* 0x0000001f20027819 */ /* 0x000fc600000006ff */
[----:B------:R-:W-:-:S09]  /*5510*/  ULEA UR4, UR13, UR7, 0x3 ;  /* 0x000000070d047291 */ /* 0x000fd2000f8e18ff */
[----:B------:R-:W1:Y:S02]  /*5520*/  SYNCS.PHASECHK.TRANS64.TRYWAIT P0, [UR4], R2 ;  /* 0x00000002ff0075a7 */ /* 0x000e640008001104 */
[----:B-1----:R-:W-:Y:S05]  /*5530*/  @!P0 BRA `(.L_x_100) ;  /* 0x0000003400a48947 */ /* 0x002fea0003800000 */
.L_x_216:
        /* <DEDUP_REMOVED lines=9> */
.L_x_218:
[----:B------:R-:W-:-:S04]  /*55d0*/  UIADD3 UR5, UPT, UPT, UR5, 0x1, URZ ;  /* 0x0000000105057890 */ /* 0x000fc8000fffe0ff */
[----:B------:R-:W-:-:S04]  /*55e0*/  UISETP.NE.AND UP0, UPT, UR5, 0x3, UPT ;  /* 0x000000030500788c */ /* 0x000fc8000bf05270 */
[----:B------:R-:W-:Y:S02]  /*55f0*/  USEL UR4, URZ, 0x1, UP0 ;  /* 0x00000001ff047887 */ /* 0x000fe40008000000 */
[----:B------:R-:W-:-:S04]  /*5600*/  USEL UR5, UR5, URZ, UP0 ;  /* 0x000000ff05057287 */ /* 0x000fc80008000000 */
[----:B------:R-:W-:Y:S01]  /*5610*/  ULEA UR5, UR5, UR7, 0x3 ;  /* 0x0000000705057291 */ /* 0x000fe2000f8e18ff */
[----:B-1----:R-:W-:-:S04]  /*5620*/  LOP3.LUT R2, R32, UR4, RZ, 0x3c, !PT ;  /* 0x0000000420027c12 */ /* 0x002fc8000f8e3cff */
[----:B------:R-:W-:Y:S01]  /*5630*/  SHF.L.U32 R2, R2, 0x1f, RZ ;  /* 0x0000001f02027819 */ /* 0x000fe200000006ff */
[----:B------:R-:W-:-:S07]  /*5640*/  IMAD.U32 R0, RZ, RZ, UR5 ;  /* 0x00000005ff007e24 */ /* 0x000fce000f8e00ff */
.L_x_102:
[----:B-1----:R1:W3:Y:S02]  /*5650*/  SYNCS.PHASECHK.TRANS64.TRYWAIT P0, [R0+URZ], R2 ;  /* 0x00000002000075a7 */ /* 0x0022e400080011ff */
[----:B---3--:R-:W-:Y:S05]  /*5660*/  @!P0 NANOSLEEP.SYNCS 0x989680 ;  /* 0x009896800000895d */ /* 0x008fea0003900000 */
[----:B------:R-:W3:Y:S02]  /*5670*/  @!P0 SYNCS.PHASECHK.TRANS64 P0, [R0+URZ], R2 ;  /* 0x00000002000085a7 */ /* 0x000ee400080010ff */
[----:B--23--:R-:W-:Y:S05]  /*5680*/  @P0 EXIT ;  /* 0x000000000000094d */ /* 0x00cfea0003800000 */
[----:B------:R-:W-:Y:S05]  /*5690*/  BRA `(.L_x_102) ;  /* 0xfffffffc00ec7947 */ /* 0x000fea000383ffff */
.L_x_90:
[----:B------:R-:W-:-:S06]  /*56a0*/  UISETP.GE.AND UP1, UPT, UR8, 0x4, UPT ;  /* 0x000000040800788c */ /* 0x000fcc000bf26270 */
[----:B------:R-:W-:-:S13]  /*56b0*/  PLOP3.LUT P0, PT, PT, PT, UP1, 0x80, 0x8 ;  /* 0x000000000008781c */ /* 0x000fda0003f0f018 */
[----:B------:R-:W-:Y:S05]  /*56c0*/  @!P0 EXIT ;  /* 0x000000000000894d */ /* 0x000fea0003800000 */
[----:B------:R-:W-:Y:S01]  /*56d0*/  BAR.SYNC.DEFER_BLOCKING 0x6, 0xa0 ;  /* 0x0182800000007b1d */ /* 0x000fe20000010000 */
[C---:B------:R-:W-:Y:S01]  /*56e0*/  IMAD.SHL.U32 R3, R70.reuse, 0x20, RZ ;  /* 0x0000002046037824 */ /* 0x040fe200078e00ff */
[C---:B------:R-:W-:Y:S01]  /*56f0*/  LOP3.LUT P0, RZ, R70.reuse, 0x4, RZ, 0xc0, !PT ;  /* 0x0000000446ff7812 */ /* 0x040fe2000780c0ff */
[C---:B------:R-:W-:Y:S02]  /*5700*/  IMAD.SHL.U32 R64, R70.reuse, 0x10, RZ ;  /* 0x0000001046407824 */ /* 0x040fe400078e00ff */
[C---:B------:R-:W-:Y:S01]  /*5710*/  IMAD.SHL.U32 R2, R70.reuse, 0x4, RZ ;  /* 0x0000000446027824 */ /* 0x040fe200078e00ff */
[----:B------:R-:W-:Y:S02]  /*5720*/  UMOV UR48, 0x400 ;  /* 0x0000040000307882 */ /* 0x000fe40000000000 */
[----:B------:R-:W1:Y:S01]  /*5730*/  LDC R63, c[0x0][0x370] ;  /* 0x0000dc00ff3f7b82 */ /* 0x000e620000000800 */
[----:B------:R-:W-:Y:S01]  /*5740*/  ULEA UR48, UR37, UR48, 0x18 ;  /* 0x0000003025307291 */ /* 0x000fe2000f8ec0ff */
[----:B------:R-:W-:Y:S01]  /*5750*/  LOP3.LUT R4, R3, 0xc0, RZ, 0xc0, !PT ;  /* 0x000000c003047812 */ /* 0x000fe200078ec0ff */
[----:B------:R-:W-:Y:S01]  /*5760*/  IMAD.U32 R32, R70, 0x10000, RZ ;  /* 0x0001000046207824 */ /* 0x000fe200078e00ff */
[----:B------:R-:W-:Y:S01]  /*5770*/  LOP3.LUT R64, R64, 0x600, RZ, 0xc0, !PT ;  /* 0x0000060040407812 */ /* 0x000fe200078ec0ff */
[----:B------:R-:W-:Y:S01]  /*5780*/  IMAD.MOV.U32 R69, RZ, RZ, 0x10 ;  /* 0x00000010ff457424 */ /* 0x000fe200078e00ff */
[----:B------:R-:W-:Y:S01]  /*5790*/  LOP3.LUT R2, R4, 0x18, R2, 0xf8, !PT ;  /* 0x0000001804027812 */ /* 0x000fe200078ef802 */
[----:B------:R-:W-:Y:S01]  /*57a0*/  IMAD.MOV.U32 R31, RZ, RZ, RZ ;  /* 0x000000ffff1f7224 */ /* 0x000fe200078e00ff */
[----:B------:R-:W2:Y:S01]  /*57b0*/  LDC R28, c[0x0][0xb0c] ;  /* 0x0002c300ff1c7b82 */ /* 0x000ea20000000800 */
[----:B------:R-:W-:Y:S01]  /*57c0*/  SHF.R.U32.HI R4, RZ, 0x1, R70 ;  /* 0x00000001ff047819 */ /* 0x000fe20000011646 */
[----:B------:R-:W-:Y:S01]  /*57d0*/  IMAD.MOV.U32 R68, RZ, RZ, RZ ;  /* 0x000000ffff447224 */ /* 0x000fe200078e00ff */
[--C-:B------:R-:W-:Y:S01]  /*57e0*/  LOP3.LUT R64, R64, 0x20, R3.reuse, 0xf8, !PT ;  /* 0x0000002040407812 */ /* 0x100fe200078ef803 */
[----:B------:R-:W-:Y:S01]  /*57f0*/  IMAD.MOV.U32 R73, RZ, RZ, RZ ;  /* 0x000000ffff497224 */ /* 0x000fe200078e00ff */
[----:B------:R-:W-:Y:S01]  /*5800*/  LOP3.LUT R32, R32, 0x600000, RZ, 0xc0, !PT ;  /* 0x0060000020207812 */ /* 0x000fe200078ec0ff */
[----:B------:R-:W-:Y:S01]  /*5810*/  IMAD.MOV.U32 R67, RZ, RZ, RZ ;  /* 0x000000ffff437224 */ /* 0x000fe200078e00ff */
[----:B------:R-:W-:Y:S01]  /*5820*/  LOP3.LUT R2, R2, 0x8, R4, 0x78, !PT ;  /* 0x0000000802027812 */ /* 0x000fe200078e7804 */
[----:B------:R-:W4:Y:S01]  /*5830*/  LDC R61, c[0x0][0xb20] ;  /* 0x0002c800ff3d7b82 */ /* 0x000f220000000800 */
[----:B------:R-:W3:Y:S01]  /*5840*/  LDS R0, [UR48+0x290] ;  /* 0x00029030ff007984 */ /* 0x000ee20008000800 */
[----:B------:R-:W-:Y:S01]  /*5850*/  LOP3.LUT R64, R64, 0x100, R3, 0xf8, !PT ;  /* 0x0000010040407812 */ /* 0x000fe200078ef803 */
[----:B------:R-:W1:Y:S01]  /*5860*/  LDCU.64 UR54, c[0x0][0x348] ;  /* 0x00006900ff3677ac */ /* 0x000e620008000a00 */
[----:B------:R-:W-:-:S02]  /*5870*/  LOP3.LUT R70, R70, 0x60, RZ, 0xc0, !PT ;  /* 0x0000006046467812 */ /* 0x000fc400078ec0ff */
[----:B------:R-:W-:Y:S01]  /*5880*/  LOP3.LUT R64, R64, R2, RZ, 0xfc, !PT ;  /* 0x0000000240407212 */ /* 0x000fe200078efcff */
[----:B------:R-:W1:Y:S01]  /*5890*/  LDCU.64 UR38, c[0x0][0x888] ;  /* 0x00011100ff2677ac */ /* 0x000e620008000a00 */
[----:B------:R-:W1:Y:S01]  /*58a0*/  LDC R27, c[0x0][0xb30] ;  /* 0x0002cc00ff1b7b82 */ /* 0x000e620000000800 */
[----:B------:R-:W-:Y:S01]  /*58b0*/  SEL R69, R69, 0xfffffff0, !P0 ;  /* 0xfffffff045457807 */ /* 0x000fe20004000000 */
[----:B------:R-:W1:Y:S01]  /*58c0*/  LDCU.64 UR44, c[0x0][0x890] ;  /* 0x00011200ff2c77ac */ /* 0x000e620008000a00 */
[----:B------:R-:W-:-:S05]  /*58d0*/  UMOV UR51, 0x1 ;  /* 0x0000000100337882 */ /* 0x000fca0000000000 */
[----:B------:R-:W1:Y:S01]  /*58e0*/  LDC.64 R56, c[0x0][0xb10] ;  /* 0x0002c400ff387b82 */ /* 0x000e620000000a00 */
[----:B------:R-:W-:Y:S01]  /*58f0*/  UMOV UR56, URZ ;  /* 0x000000ff00387c82 */ /* 0x000fe20008000000 */
[----:B------:R-:W-:Y:S01]  /*5900*/  UIADD3 UR52, UPT, UPT, UR48, 0x400, URZ ;  /* 0x0000040030347890 */ /* 0x000fe2000fffe0ff */
[----:B------:R-:W-:Y:S01]  /*5910*/  UMOV UR50, URZ ;  /* 0x000000ff00327c82 */ /* 0x000fe20008000000 */
[----:B------:R-:W-:-:S04]  /*5920*/  UMOV UR49, URZ ;  /* 0x000000ff00317c82 */ /* 0x000fc80008000000 */
[----:B------:R-:W1:Y:S08]  /*5930*/  LDC.64 R24, c[0x0][0xb18] ;  /* 0x0002c600ff187b82 */ /* 0x000e700000000a00 */
[----:B------:R-:W1:Y:S08]  /*5940*/  LDC.64 R22, c[0x0][0xb28] ;  /* 0x0002ca00ff167b82 */ /* 0x000e700000000a00 */
[----:B------:R-:W1:Y:S01]  /*5950*/  LDC.64 R54, c[0x0][0x8b0] ;  /* 0x00022c00ff367b82 */ /* 0x000e620000000a00 */
[----:B---3--:R-:W-:-:S07]  /*5960*/  IMAD.IADD R32, R0, 0x1, R32 ;  /* 0x0000000100207824 */ /* 0x008fce00078e0220 */
[----:B------:R-:W3:Y:S08]  /*5970*/  LDC.64 R52, c[0x0][0x8a8] ;  /* 0x00022a00ff347b82 */ /* 0x000ef00000000a00 */
[----:B--2-4-:R-:W1:Y:S02]  /*5980*/  LDC R62, c[0x0][0x374] ;  /* 0x0000dd00ff3e7b82 */ /* 0x014e640000000800 */
.L_x_133:
[----:B------:R-:W-:Y:S02]  /*5990*/  LEA R0, R73, UR48, 0x3 ;  /* 0x0000003049007c11 */ /* 0x000fe4000f8e18ff */
[----:B------:R-:W-:Y:S02]  /*59a0*/  SHF.L.U32 R2, R67, 0x1f, RZ ;  /* 0x0000001f43027819 */ /* 0x000fe400000006ff */
[----:B-1----:R-:W-:Y:S02]  /*59b0*/  LEA R16, R73, UR48, 0x4 ;  /* 0x0000003049107c11 */ /* 0x002fe4000f8e20ff */
[----:B------:R-:W2:Y:S02]  /*59c0*/  SYNCS.PHASECHK.TRANS64.TRYWAIT P0, [R0+URZ+0x1e0], R2 ;  /* 0x0001e002000075a7 */ /* 0x000ea400080011ff */
[----:B--2---:R-:W-:Y:S05]  /*59d0*/  @!P0 BRA `(.L_x_103) ;  /* 0x0000003000ac8947 */ /* 0x004fea0003800000 */
.L_x_219:
[----:B------:R-:W4:Y:S01]  /*59e0*/  LDC.64 R10, c[0x0][0xb10] ;  /* 0x0002c400ff0a7b82 */ /* 0x000f220000000a00 */
[----:B------:R-:W3:Y:S01]  /*59f0*/  LDS.128 R16, [R16+0x270] ;  /* 0x0002700010107984 */ /* 0x000ee20000000c00 */
[----:B-1----:R-:W-:Y:S01]  /*5a00*/  ISETP.NE.AND P1, PT, R27, 0x1, PT ;  /* 0x000000011b00780c */ /* 0x002fe20003f25270 */
[----:B--2---:R-:W-:Y:S01]  /*5a10*/  VIADD R0, R0, 0x1f0 ;  /* 0x000001f000007836 */ /* 0x004fe20000000000 */
[----:B------:R-:W-:Y:S04]  /*5a20*/  ISETP.GE.AND P0, PT, R26, 0x1, PT ;  /* 0x000000011a00780c */ /* 0x000fe80003f06270 */
[----:B------:R-:W1:Y:S01]  /*5a30*/  LDC.64 R8, c[0x0][0xb18] ;  /* 0x0002c600ff087b82 */ /* 0x000e620000000a00 */
[----:B------:R-:W-:Y:S01]  /*5a40*/  PRMT R0, RZ, 0x654, R0 ;  /* 0x00000654ff007816 */ /* 0x000fe20000000000 */
[----:B------:R-:W-:Y:S01]  /*5a50*/  @!PT LDS RZ, [RZ] ;  /* 0x00000000fffff984 */ /* 0x000fe20000000800 */
[----:B------:R-:W-:Y:S01]  /*5a60*/  @!PT LDS RZ, [RZ] ;  /* 0x00000000fffff984 */ /* 0x000fe20000000800 */
[----:B------:R-:W-:Y:S01]  /*5a70*/  @!PT LDS RZ, [RZ] ;  /* 0x00000000fffff984 */ /* 0x000fe20000000800 */
[----:B------:R-:W-:Y:S01]  /*5a80*/  @!PT LDS RZ, [RZ] ;  /* 0x00000000fffff984 */ /* 0x000fe20000000800 */
[----:B------:R2:W-:Y:S06]  /*5a90*/  MEMBAR.ALL.CTA ;  /* 0x0000000000007992 */ /* 0x0005ec0000008000 */
[----:B--2---:R-:W2:Y:S01]  /*5aa0*/  FENCE.VIEW.ASYNC.S ;  /* 0x00000000000073c6 */ /* 0x004ea20000000000 */
[----:B------:R-:W1:Y:S08]  /*5ab0*/  @!P1 LDC R12, c[0x0][0xb20] ;  /* 0x0002c800ff0c9b82 */ /* 0x000e700000000800 */
[----:B------:R-:W1:Y:S01]  /*5ac0*/  @!P1 LDC R7, c[0x0][0xb0c] ;  /* 0x0002c300ff079b82 */ /* 0x000e620000000800 */
[----:B--2---:R2:W-:Y:S01]  /*5ad0*/  SYNCS.ARRIVE.TRANS64.RED.A1T0 RZ, [R0+URZ], RZ ;  /* 0x000000ff00ff79a7 */ /* 0x0045e200081004ff */
[----:B---3--:R-:W-:Y:S04]  /*5ae0*/  LOP3.LUT P4, RZ, R18, 0x1, RZ, 0xc0, !PT ;  /* 0x0000000112ff7812 */ /* 0x008fe8000788c0ff */
[----:B------:R-:W-:Y:S09]  /*5af0*/  P2R R71, PR, RZ, 0x10 ;  /* 0x00000010ff477803 */ /* 0x000ff20000000000 */
[----:B------:R-:W-:Y:S02]  /*5b00*/  @P4 MOV R30, R16 ;  /* 0x00000010001e4202 */ /* 0x000fe40000000f00 */
[----:B------:R-:W-:Y:S01]  /*5b10*/  @P4 LOP3.LUT R29, R17, 0xffff, RZ, 0xc0, !PT ;  /* 0x0000ffff111d4812 */ /* 0x000fe200078ec0ff */
[----:B--2-4-:R-:W-:Y:S06]  /*5b20*/  @!P0 BRA `(.L_x_104) ;  /* 0x0000000000a48947 */ /* 0x014fec0003800000 */
[----:B------:R-:W-:Y:S01]  /*5b30*/  IMAD.HI.U32 R0, R62, R25, RZ ;  /* 0x000000193e007227 */ /* 0x000fe200078e00ff */
[----:B------:R-:W-:Y:S02]  /*5b40*/  ISETP.NE.AND P0, PT, R24, 0x1, PT ;  /* 0x000000011800780c */ /* 0x000fe40003f05270 */
[----:B------:R-:W-:Y:S01]  /*5b50*/  ISETP.NE.AND P2, PT, R26, 0x1, PT ;  /* 0x000000011a00780c */ /* 0x000fe20003f45270 */
[----:B------:R-:W-:Y:S01]  /*5b60*/  IMAD.HI.U32 R4, R63, R56, RZ ;  /* 0x000000383f047227 */ /* 0x000fe200078e00ff */
[----:B------:R-:W-:Y:S02]  /*5b70*/  SHF.R.U32.HI R0, RZ, R61, R0 ;  /* 0x0000003dff007219 */ /* 0x000fe40000011600 */
[----:B------:R-:W-:Y:S01]  /*5b80*/  ISETP.NE.AND P3, PT, R28, 0x1, PT ;  /* 0x000000011c00780c */ /* 0x000fe20003f65270 */
[----:B------:R-:W-:Y:S01]  /*5b90*/  IMAD.HI.U32 R6, R29, R25, RZ ;  /* 0x000000191d067227 */ /* 0x000fe200078e00ff */
[-C--:B------:R-:W-:Y:S02]  /*5ba0*/  SHF.R.U32.HI R4, RZ, R57.reuse, R4 ;  /* 0x00000039ff047219 */ /* 0x080fe40000011604 */
[----:B------:R-:W-:Y:S01]  /*5bb0*/  SEL R0, R62, R0, !P0 ;  /* 0x000000003e007207 */ /* 0x000fe20004000000 */
[----:B------:R-:W-:Y:S01]  /*5bc0*/  IMAD.HI.U32 R5, R30, R56, RZ ;  /* 0x000000381e057227 */ /* 0x000fe200078e00ff */
[----:B------:R-:W-:Y:S03]  /*5bd0*/  SEL R4, R63, R4, !P3 ;  /* 0x000000043f047207 */ /* 0x000fe60005800000 */
[-C--:B------:R-:W-:Y:S01]  /*5be0*/  IMAD.HI.U32 R3, R0, R22.reuse, RZ ;  /* 0x0000001600037227 */ /* 0x080fe200078e00ff */
[----:B------:R-:W-:Y:S03]  /*5bf0*/  SHF.R.U32.HI R5, RZ, R57, R5 ;  /* 0x00000039ff057219 */ /* 0x000fe60000011605 */
[----:B------:R-:W-:Y:S01]  /*5c00*/  IMAD.HI.U32 R2, R4, R22, RZ ;  /* 0x0000001604027227 */ /* 0x000fe200078e00ff */
[----:B------:R-:W-:Y:S02]  /*5c10*/  @P2 SHF.R.U32.HI R0, RZ, R23, R3 ;  /* 0x00000017ff002219 */ /* 0x000fe40000011603 */
[----:B------:R-:W-:Y:S02]  /*5c20*/  SHF.R.U32.HI R3, RZ, R61, R6 ;  /* 0x0000003dff037219 */ /* 0x000fe40000011606 */
[----:B------:R-:W-:Y:S01]  /*5c30*/  @P2 SHF.R.U32.HI R4, RZ, R23, R2 ;  /* 0x00000017ff042219 */ /* 0x000fe20000011602 */
[----:B------:R-:W-:Y:S01]  /*5c40*/  IMAD R0, R26, R0, RZ ;  /* 0x000000001a007224 */ /* 0x000fe200078e02ff */
[----:B------:R-:W-:Y:S02]  /*5c50*/  SEL R3, R29, R3, !P0 ;  /* 0x000000031d037207 */ /* 0x000fe40004000000 */
[----:B------:R-:W-:Y:S01]  /*5c60*/  SEL R2, R30, R5, !P3 ;  /* 0x000000051e027207 */ /* 0x000fe20005800000 */
[----:B------:R-:W-:Y:S01]  /*5c70*/  IMAD R5, R26, R4, RZ ;  /* 0x000000041a057224 */ /* 0x000fe200078e02ff */
[C---:B------:R-:W-:Y:S01]  /*5c80*/  ISETP.GE.AND P0, PT, R3.reuse, R0, PT ;  /* 0x000000000300720c */ /* 0x040fe20003f06270 */
[C---:B------:R-:W-:Y:S03]  /*5c90*/  IMAD.HI.U32 R0, R3.reuse, R22, RZ ;  /* 0x0000001603007227 */ /* 0x040fe600078e00ff */
[C---:B------:R-:W-:Y:S02]  /*5ca0*/  ISETP.GE.OR P0, PT, R2.reuse, R5, P0 ;  /* 0x000000050200720c */ /* 0x040fe40000706670 */
[----:B------:R-:W-:Y:S04]  /*5cb0*/  SHF.R.U32.HI R0, RZ, R23, R0 ;  /* 0x00000017ff007219 */ /* 0x000fe80000011600 */
[C---:B------:R-:W-:Y:S05]  /*5cc0*/  SEL R6, R3.reuse, R0, !P2 ;  /* 0x0000000003067207 */ /* 0x040fea0005000000 */
        /* <DEDUP_REMOVED lines=14> */
[----:B------:R-:W-:Y:S07]  /*5db0*/  IMAD R29, R3, R24, R29 ;  /* 0x00000018031d7224 */ /* 0x000fee00078e021d */
.L_x_104:
[----:B-1----:R-:W-:Y:S01]  /*5dc0*/  @!P1 ISETP.NE.AND P0, PT, R8, 0x1, PT ;  /* 0x000000010800980c */ /* 0x002fe20003f05270 */
[----:B------:R-:W-:Y:S01]  /*5dd0*/  @!P1 IMAD.HI.U32 R0, R30, R10, RZ ;  /* 0x0000000a1e009227 */ /* 0x000fe200078e00ff */
[----:B------:R-:W-:Y:S01]  /*5de0*/  @!P1 ISETP.NE.AND P2, PT, R7, 0x1, PT ;  /* 0x000000010700980c */ /* 0x000fe20003f45270 */
[----:B------:R-:W-:Y:S01]  /*5df0*/  ULOP3.LUT UP0, URZ, UR52, 0x1b0, URZ, 0xc0, !UPT ;  /* 0x000001b034ff7892 */ /* 0x000fe2000f80c0ff */
[----:B------:R-:W-:Y:S01]  /*5e00*/  R2UR UR42, R21 ;  /* 0x00000000152a72ca */ /* 0x000fe200000e0000 */
[----:B------:R-:W-:Y:S01]  /*5e10*/  @!P1 IMAD.HI.U32 R2, R29, R9, RZ ;  /* 0x000000091d029227 */ /* 0x000fe200078e00ff */
[----:B------:R-:W-:Y:S02]  /*5e20*/  @!P1 SHF.R.U32.HI R0, RZ, R11, R0 ;  /* 0x0000000bff009219 */ /* 0x000fe40000011600 */
[----:B------:R-:W-:Y:S01]  /*5e30*/  R2UR UR41, R20 ;  /* 0x00000000142972ca */ /* 0x000fe200000e0000 */
[----:B------:R-:W-:Y:S01]  /*5e40*/  VIADD R73, R73, 0x1 ;  /* 0x0000000149497836 */ /* 0x000fe20000000000 */
[----:B------:R-:W-:Y:S02]  /*5e50*/  @!P1 SHF.R.U32.HI R2, RZ, R12, R2 ;  /* 0x0000000cff029219 */ /* 0x000fe40000011602 */
[----:B------:R-:W-:Y:S02]  /*5e60*/  @!P1 SEL R3, R30, R0, !P2 ;  /* 0x000000001e039207 */ /* 0x000fe40005000000 */
[----:B------:R-:W-:Y:S02]  /*5e70*/  @!P1 SEL R2, R29, R2, !P0 ;  /* 0x000000021d029207 */ /* 0x000fe40004000000 */
[----:B------:R-:W-:Y:S01]  /*5e80*/  @P4 SHF.R.U32.HI R66, RZ, 0x10, R17 ;  /* 0x00000010ff424819 */ /* 0x000fe20000011611 */
[----:B------:R-:W-:Y:S02]  /*5e90*/  USHF.L.U32 UR42, UR42, 0x6, URZ ;  /* 0x000000062a2a7899 */ /* 0x000fe400080006ff */
[----:B------:R-:W-:Y:S02]  /*5ea0*/  @!P1 IMAD.IADD R0, R2, 0x1, -R3 ;  /* 0x0000000102009824 */ /* 0x000fe400078e0a03 */
[----:B------:R-:W-:Y:S01]  /*5eb0*/  @!P1 IMAD.IADD R2, R3, 0x1, -R2 ;  /* 0x0000000103029824 */ /* 0x000fe200078e0a02 */
[----:B------:R-:W-:Y:S01]  /*5ec0*/  USHF.L.U32 UR41, UR41, 0x6, URZ ;  /* 0x0000000629297899 */ /* 0x000fe200080006ff */
[----:B------:R-:W-:Y:S02]  /*5ed0*/  @!P1 IMAD R30, R0, R7, R30 ;  /* 0x00000007001e9224 */ /* 0x000fe400078e021e */
[----:B------:R-:W-:Y:S01]  /*5ee0*/  @!P1 IMAD R29, R2, R8, R29 ;  /* 0x00000008021d9224 */ /* 0x000fe200078e021d */
[----:B------:R-:W-:Y:S08]  /*5ef0*/  BRA.U !UP0, `(.L_x_105) ;  /* 0x00000001087c7547 */ /* 0x000ff0000b800000 */
[----:B------:R-:W1:Y:S01]  /*5f00*/  LDCU.64 UR8, c[0x4][0x80] ;  /* 0x01001000ff0877ac */ /* 0x000e620008000a00 */
[----:B------:R-:W-:Y:S01]  /*5f10*/  MOV R2, 0x0 ;  /* 0x0000000000027802 */ /* 0x000fe20000000f00 */
[----:B------:R-:W-:Y:S02]  /*5f20*/  HFMA2 R12, -RZ, RZ, 0, 5.9604644775390625e-08 ;  /* 0x00000001ff0c7431 */ /* 0x000fe400000001ff */
[----:B------:R-:W-:Y:S01]  /*5f30*/  IMAD.MOV.U32 R8, RZ, RZ, 0x70 ;  /* 0x00000070ff087424 */ /* 0x000fe200078e00ff */
[----:B------:R2:W3:Y:S01]  /*5f40*/  LDC.64 R14, c[0x4][R2] ;  /* 0x01000000020e7b82 */ /* 0x0004e20000000a00 */
[----:B------:R-:W4:Y:S01]  /*5f50*/  LDCU.64 UR6, c[0x4][0x88] ;  /* 0x01001100ff0677ac */ /* 0x000f220008000a00 */
[----:B------:R-:W-:Y:S01]  /*5f60*/  IMAD.MOV.U32 R13, RZ, RZ, RZ ;  /* 0x000000ffff0d7224 */ /* 0x000fe200078e00ff */
[----:B------:R-:W2:Y:S01]  /*5f70*/  LDCU.64 UR4, c[0x4][0x8] ;  /* 0x01000100ff0477ac */ /* 0x000ea20008000a00 */
[----:B-1----:R-:W-:Y:S01]  /*5f80*/  MOV R5, UR9 ;  /* 0x0000000900057c02 */ /* 0x002fe20008000f00 */
[----:B------:R-:W-:Y:S01]  /*5f90*/  IMAD.U32 R4, RZ, RZ, UR8 ;  /* 0x00000008ff047e24 */ /* 0x000fe2000f8e00ff */
[----:B----4-:R-:W-:Y:S01]  /*5fa0*/  MOV R7, UR7 ;  /* 0x0000000700077c02 */ /* 0x010fe20008000f00 */
[----:B------:R-:W-:Y:S01]  /*5fb0*/  IMAD.U32 R6, RZ, RZ, UR6 ;  /* 0x00000006ff067e24 */ /* 0x000fe2000f8e00ff */
[----:B--2---:R-:W-:Y:S01]  /*5fc0*/  MOV R11, UR5 ;  /* 0x00000005000b7c02 */ /* 0x004fe20008000f00 */
[----:B------:R-:W-:Y:S02]  /*5fd0*/  IMAD.U32 R10, RZ, RZ, UR4 ;  /* 0x00000004ff0a7e24 */ /* 0x000fe4000f8e00ff */
[----:B------:R-:W-:Y:S07]  /*5fe0*/  LEPC R20, `(.L_x_106) ;  /* 0x000000001014794e */ /* 0x000fee0000000000 */
[----:B---3-5:R-:W-:Y:S05]  /*5ff0*/  CALL.ABS.NOINC R14 ;  /* 0x000000000e007343 */ /* 0x028fea0003c00000 */
.L_x_106:
[----:B------:R-:W1:Y:S01]  /*6000*/  LDCU.64 UR8, c[0x4][0x80] ;  /* 0x01001000ff0877ac */ /* 0x000e620008000a00 */
[----:B------:R-:W2:Y:S01]  /*6010*/  LDC.64 R2, c[0x4][R2] ;  /* 0x0100000002027b82 */ /* 0x000ea20000000a00 */
[----:B------:R-:W-:Y:S02]  /*6020*/  HFMA2 R12, -RZ, RZ, 0, 5.9604644775390625e-08 ;  /* 0x00000001ff0c7431 */ /* 0x000fe400000001ff */
[----:B------:R-:W-:Y:S02]  /*6030*/  IMAD.MOV.U32 R8, RZ, RZ, 0x70 ;  /* 0x00000070ff087424 */ /* 0x000fe400078e00ff */
[----:B------:R-:W-:Y:S01]  /*6040*/  IMAD.MOV.U32 R13, RZ, RZ, RZ ;  /* 0x000000ffff0d7224 */ /* 0x000fe200078e00ff */
[----:B------:R-:W3:Y:S01]  /*6050*/  LDCU.64 UR6, c[0x4][0x88] ;  /* 0x01001100ff0677ac */ /* 0x000ee20008000a00 */
[----:B------:R-:W4:Y:S01]  /*6060*/  LDCU.64 UR4, c[0x4][0x8] ;  /* 0x01000100ff0477ac */ /* 0x000f220008000a00 */
[----:B-1----:R-:W-:Y:S02]  /*6070*/  MOV R4, UR8 ;  /* 0x0000000800047c02 */ /* 0x002fe40008000f00 */
[----:B------:R-:W-:Y:S02]  /*6080*/  MOV R5, UR9 ;  /* 0x0000000900057c02 */ /* 0x000fe40008000f00 */
[----:B---3--:R-:W-:Y:S01]  /*6090*/  MOV R7, UR7 ;  /* 0x0000000700077c02 */ /* 0x008fe20008000f00 */
[----:B------:R-:W-:Y:S01]  /*60a0*/  IMAD.U32 R6, RZ, RZ, UR6 ;  /* 0x00000006ff067e24 */ /* 0x000fe2000f8e00ff */
[----:B----4-:R-:W-:Y:S01]  /*60b0*/  MOV R11, UR5 ;  /* 0x00000005000b7c02 */ /* 0x010fe20008000f00 */
[----:B------:R-:W-:Y:S02]  /*60c0*/  IMAD.U32 R10, RZ, RZ, UR4 ;  /* 0x00000004ff0a7e24 */ /* 0x000fe4000f8e00ff */
[----:B------:R-:W-:Y:S07]  /*60d0*/  LEPC R20, `(.L_x_105) ;  /* 0x000000001014794e */ /* 0x000fee0000000000 */
[----:B--2---:R-:W-:Y:S05]  /*60e0*/  CALL.ABS.NOINC R2 ;  /* 0x0000000002007343 */ /* 0x004fea0003c00000 */
.L_x_105:
[----:B------:R-:W-:Y:S01]  /*60f0*/  ISETP.NE.U32.AND P4, PT, R54, RZ, PT ;  /* 0x000000ff3600720c */ /* 0x000fe20003f85070 */
[----:B------:R-:W-:Y:S01]  /*6100*/  UISETP.NE.AND UP2, UPT, UR53, URZ, UPT ;  /* 0x000000ff3500728c */ /* 0x000fe2000bf45270 */
[----:B------:R-:W-:Y:S01]  /*6110*/  ISETP.NE.U32.AND P2, PT, RZ, UR38, PT ;  /* 0x00000026ff007c0c */ /* 0x000fe2000bf45070 */
[----:B------:R-:W-:Y:S01]  /*6120*/  UISETP.NE.U32.AND UP1, UPT, UR44, URZ, UPT ;  /* 0x000000ff2c00728c */ /* 0x000fe2000bf25070 */
[----:B------:R-:W-:Y:S01]  /*6130*/  ISETP.NE.AND.EX P4, PT, R55, RZ, PT, P4 ;  /* 0x000000ff3700720c */ /* 0x000fe20003f85340 */
[----:B------:R-:W-:Y:S01]  /*6140*/  UPLOP3.LUT UP0, UPT, UPT, UPT, UPT, 0x40, 0x4 ;  /* 0x000000000004789c */ /* 0x000fe20003f0e870 */
[----:B------:R-:W-:Y:S01]  /*6150*/  ISETP.NE.AND.EX P2, PT, RZ, UR39, PT, P2 ;  /* 0x00000027ff007c0c */ /* 0x000fe2000bf45320 */
[----:B------:R-:W-:Y:S01]  /*6160*/  UISETP.NE.AND.EX UP1, UPT, UR45, URZ, UPT, UP1 ;  /* 0x000000ff2d00728c */ /* 0x000fe2000bf25310 */
[----:B------:R-:W-:Y:S04]  /*6170*/  PLOP3.LUT P1, PT, PT, PT, UP2, 0x80, 0x8 ;  /* 0x000000000008781c */ /* 0x000fe80003f2f028 */
[----:B------:R-:W-:Y:S06]  /*6180*/  @UP2 UPLOP3.LUT UP0, UPT, UPT, UPT, UP1, 0x80, 0x8 ;  /* 0x000000000008289c */ /* 0x000fec0003f0f010 */
[----:B------:R-:W-:Y:S01]  /*6190*/  PLOP3.LUT P0, PT, PT, PT, UP0, 0x80, 0x8 ;  /* 0x000000000008781c */ /* 0x000fe20003f0f008 */
[----:B------:R-:W-:Y:S01]  /*61a0*/  @!UPT UIADD3 URZ, UPT, UPT, URZ, URZ, URZ ;  /* 0x000000fffffff290 */ /* 0x000fe2000fffe0ff */
[----:B------:R-:W-:Y:S11]  /*61b0*/  BRA.U !UP1, `(.L_x_107) ;  /* 0x0000000109387547 */ /* 0x000ff6000b800000 */
[----:B------:R-:W-:Y:S01]  /*61c0*/  UISETP.NE.U32.AND UP0, UPT, UR38, URZ, UPT ;  /* 0x000000ff2600728c */ /* 0x000fe2000bf05070 */
[----:B------:R-:W-:Y:S02]  /*61d0*/  HFMA2 R0, -RZ, RZ, 0, 5.9604644775390625e-08 ;  /* 0x00000001ff007431 */ /* 0x000fe400000001ff */
[----:B------:R-:W-:Y:S01]  /*61e0*/  IMAD.MOV.U32 R60, RZ, RZ, 0x1 ;  /* 0x00000001ff3c7424 */ /* 0x000fe200078e00ff */
[----:B------:R-:W-:Y:S06]  /*61f0*/  UISETP.NE.AND.EX UP0, UPT, UR39, URZ, UPT, UP0 ;  /* 0x000000ff2700728c */ /* 0x000fec000bf05300 */
[----:B------:R-:W-:Y:S05]  /*6200*/  PLOP3.LUT P3, PT, PT, PT, UP0, 0x80, 0x8 ;  /* 0x000000000008781c */ /* 0x000fea0003f6f008 */
[----:B------:R-:W1:Y:S01]  /*6210*/  @UP0 LDCU.64 UR6, c[0x0][0x888] ;  /* 0x00011100ff0607ac */ /* 0x000e620008000a00 */
[----:B------:R-:W-:Y:S07]  /*6220*/  @UP0 UIMAD UR4, UR36, UR44, URZ ;  /* 0x0000002c240402a4 */ /* 0x000fee000f8e02ff */
[----:B------:R-:W-:Y:S01]  /*6230*/  @!P3 PRMT R60, R0, 0x7610, R60 ;  /* 0x00007610003cb816 */ /* 0x000fe2000000003c */
[----:B-1----:R-:W-:Y:S03]  /*6240*/  @UP0 UIMAD.WIDE UR6, UR4, 0x4, UR6 ;  /* 0x00000004040608a5 */ /* 0x002fe6000f8e0206 */
[----:B------:R-:W1:Y:S03]  /*6250*/  @!UP0 LDCU UR4, c[0x0][0x880] ;  /* 0x00011000ff0487ac */ /* 0x000e660008000800 */
[----:B------:R-:W-:Y:S01]  /*6260*/  IMAD.U32 R2, RZ, RZ, UR6 ;  /* 0x00000006ff027e24 */ /* 0x000fe2000f8e00ff */
[----:B------:R-:W-:Y:S05]  /*6270*/  MOV R3, UR7 ;  /* 0x0000000700037c02 */ /* 0x000fea0008000f00 */
[----:B-----5:R2:W5:Y:S02]  /*6280*/  @P3 LDG.E R35, desc[UR46][R2.64] ;  /* 0x0000002e02233981 */ /* 0x020564000c1e1900 */
[----:B-12---:R-:W-:Y:S02]  /*6290*/  @!P3 IMAD.U32 R35, RZ, RZ, UR4 ;  /* 0x00000004ff23be24 */ /* 0x006fe4000f8e00ff */
.L_x_107:
[----:B------:R-:W-:Y:S05]  /*62a0*/  @!P4 BRA `(.L_x_108) ;  /* 0x000000000020c947 */ /* 0x000fea0003800000 */
[----:B------:R-:W-:Y:S04]  /*62b0*/  ISETP.NE.U32.AND P3, PT, R52, RZ, PT ;  /* 0x000000ff3400720c */ /* 0x000fe80003f65070 */
[----:B------:R-:W-:Y:S11]  /*62c0*/  ISETP.NE.AND.EX P3, PT, R53, RZ, PT, P3 ;  /* 0x000000ff3500720c */ /* 0x000ff60003f65330 */
[----:B------:R-:W-:Y:S02]  /*62d0*/  @!UPT UIADD3 URZ, UPT, UPT, URZ, URZ, URZ ;  /* 0x000000fffffff290 */ /* 0x000fe4000fffe0ff */
[----:B------:R-:W1:Y:S01]  /*62e0*/  @P3 LDC.64 R2, c[0x0][0x8a8] ;  /* 0x00022a00ff023b82 */ /* 0x000e620000000a00 */
[----:B------:R-:W-:Y:S04]  /*62f0*/  @P3 IMAD R0, R54, UR36, RZ ;  /* 0x0000002436003c24 */ /* 0x000fe8000f8e02ff */
[----:B-1----:R-:W-:Y:S05]  /*6300*/  @P3 IMAD.WIDE R2, R0, 0x4, R2 ;  /* 0x0000000400023825 */ /* 0x002fea00078e0202 */
[----:B-----5:R1:W5:Y:S02]  /*6310*/  @P3 LDG.E R33, desc[UR46][R2.64] ;  /* 0x0000002e02213981 */ /* 0x020364000c1e1900 */
[----:B-1----:R-:W2:Y:S02]  /*6320*/  @!P3 LDC R33, c[0x0][0x8a0] ;  /* 0x00022800ff21bb82 */ /* 0x002ea40000000800 */
.L_x_108:
[----:B-----5:R-:W-:Y:S01]  /*6330*/  FSETP.NEU.AND P3, PT, R35, RZ, PT ;  /* 0x000000ff2300720b */ /* 0x020fe20003f6d000 */
[----:B------:R-:W-:Y:S01]  /*6340*/  IMAD.U32 R2, RZ, RZ, UR56 ;  /* 0x00000038ff027e24 */ /* 0x000fe2000f8e00ff */
[----:B------:R-:W-:Y:S01]  /*6350*/  SEL R5, RZ, 0xffffffff, P2 ;  /* 0xffffffffff057807 */ /* 0x000fe20001000000 */
[----:B------:R-:W-:Y:S01]  /*6360*/  ULOP3.LUT UR4, UR51, 0x1, URZ, 0x3c, !UPT ;  /* 0x0000000133047892 */ /* 0x000fe2000f8e3cff */
[----:B------:R-:W-:Y:S01]  /*6370*/  @P1 LOP3.LUT P2, RZ, R60, 0xff, RZ, 0xc0, !PT ;  /* 0x000000ff3cff1812 */ /* 0x000fe2000784c0ff */
[----:B------:R-:W-:Y:S01]  /*6380*/  BSSY B1, `(.L_x_109) ;  /* 0x000003d000017945 */ /* 0x000fe20003800000 */
[----:B------:R-:W-:Y:S01]  /*6390*/  @P1 SEL R0, RZ, 0xffffffff, P3 ;  /* 0xffffffffff001807 */ /* 0x000fe20001800000 */
[----:B------:R-:W-:Y:S01]  /*63a0*/  IMAD.MOV.U32 R47, RZ, RZ, 0x1 ;  /* 0x00000001ff2f7424 */ /* 0x000fe200078e00ff */
[----:B------:R-:W-:Y:S01]  /*63b0*/  LEA R2, R2, UR48, 0x3 ;  /* 0x0000003002027c11 */ /* 0x000fe2000f8e18ff */
[----:B------:R-:W-:Y:S01]  /*63c0*/  IMAD.U32 R45, RZ, RZ, UR4 ;  /* 0x00000004ff2d7e24 */ /* 0x000fe2000f8e00ff */
[----:B------:R-:W-:Y:S01]  /*63d0*/  @P0 SEL R0, R5, R0, !P2 ;  /* 0x0000000005000207 */ /* 0x000fe20005000000 */
[----:B------:R-:W-:Y:S01]  /*63e0*/  IMAD.U32 R46, RZ, RZ, UR56 ;  /* 0x00000038ff2e7e24 */ /* 0x000fe2000f8e00ff */
[C---:B------:R-:W-:Y:S02]  /*63f0*/  LEA R44, R31.reuse, UR48, 0x3 ;  /* 0x000000301f2c7c11 */ /* 0x040fe4000f8e18ff */
[----:B------:R-:W-:Y:S02]  /*6400*/  CS2R R50, SRZ ;  /* 0x0000000000327805 */ /* 0x000fe4000001ff00 */
[----:B------:R-:W-:Y:S02]  /*6410*/  @P1 LOP3.LUT R0, R0, 0x1, RZ, 0xc0, !PT ;  /* 0x0000000100001812 */ /* 0x000fe400078ec0ff */
[----:B------:R-:W-:Y:S02]  /*6420*/  CS2R R48, SRZ ;  /* 0x0000000000307805 */ /* 0x000fe4000001ff00 */
[----:B------:R-:W-:Y:S02]  /*6430*/  SHF.L.U32 R3, R68, 0x1f, RZ ;  /* 0x0000001f44037819 */ /* 0x000fe400000006ff */
[----:B------:R-:W-:Y:S02]  /*6440*/  CS2R R42, SRZ ;  /* 0x00000000002a7805 */ /* 0x000fe4000001ff00 */
[----:B------:R-:W-:Y:S02]  /*6450*/  ISETP.NE.U32.OR P5, PT, R0, 0x1, !P1 ;  /* 0x000000010000780c */ /* 0x000fe40004fa5470 */
[----:B------:R-:W-:Y:S02]  /*6460*/  CS2R R40, SRZ ;  /* 0x0000000000287805 */ /* 0x000fe4000001ff00 */
[----:B------:R-:W-:Y:S02]  /*6470*/  PLOP3.LUT P2, PT, PT, PT, UP1, 0x80, 0x8 ;  /* 0x000000000008781c */ /* 0x000fe40003f4f018 */
[----:B------:R-:W-:Y:S02]  /*6480*/  LEA.HI R34, R31, R31, RZ, 0x1 ;  /* 0x0000001f1f227211 */ /* 0x000fe400078f08ff */
[----:B------:R-:W-:Y:S02]  /*6490*/  LOP3.LUT P4, R72, R60, 0xff, RZ, 0xc0, !PT ;  /* 0x000000ff3c487812 */ /* 0x000fe4000788c0ff */
[----:B------:R-:W-:Y:S02]  /*64a0*/  SEL R4, RZ, 0xffffffff, P3 ;  /* 0xffffffffff047807 */ /* 0x000fe40001800000 */
[----:B------:R-:W-:Y:S02]  /*64b0*/  P2R R74, PR, RZ, 0x20 ;  /* 0x00000020ff4a7803 */ /* 0x000fe40000000000 */
[----:B------:R-:W-:Y:S03]  /*64c0*/  @P5 SHF.L.U32 R0, R45, 0x1f, RZ ;  /* 0x0000001f2d005819 */ /* 0x000fe600000006ff */
[----:B------:R-:W-:Y:S01]  /*64d0*/  @P2 SEL R4, R5, R4, !P4 ;  /* 0x0000000405042207 */ /* 0x000fe20006000000 */
[----:B------:R1:W3:Y:S03]  /*64e0*/  @P5 SYNCS.PHASECHK.TRANS64.TRYWAIT P1, [R2+URZ+0x1a0], R0 ;  /* 0x0001a000020055a7 */ /* 0x0002e600080211ff */
[----:B------:R-:W-:Y:S04]  /*64f0*/  LOP3.LUT R4, R4, 0x1, RZ, 0xc0, !PT ;  /* 0x0000000104047812 */ /* 0x000fe800078ec0ff */
[----:B------:R-:W-:Y:S04]  /*6500*/  ISETP.NE.U32.AND P2, PT, R4, 0x1, PT ;  /* 0x000000010400780c */ /* 0x000fe80003f45070 */
[----:B------:R-:W-:Y:S01]  /*6510*/  P2R R76, PR, RZ, 0x4 ;  /* 0x00000004ff4c7803 */ /* 0x000fe20000000000 */
[----:B------:R4:W2:Y:S01]  /*6520*/  SYNCS.PHASECHK.TRANS64.TRYWAIT P0, [R44+URZ+0x200], R3 ;  /* 0x000200032c0075a7 */ /* 0x0008a200080011ff */
[C---:B-1----:R-:W-:Y:S01]  /*6530*/  IMAD.SHL.U32 R0, R34.reuse, 0x20, RZ ;  /* 0x0000002022007824 */ /* 0x042fe200078e00ff */
[----:B------:R-:W-:Y:S04]  /*6540*/  LOP3.LUT R34, R34, 0xffe, RZ, 0xc0, !PT ;  /* 0x00000ffe22227812 */ /* 0x000fe800078ec0ff */
[----:B------:R-:W-:Y:S01]  /*6550*/  LOP3.LUT R0, R0, 0xffffffc0, RZ, 0xc0, !PT ;  /* 0xffffffc000007812 */ /* 0x000fe200078ec0ff */
[----:B------:R-:W-:Y:S04]  /*6560*/  IMAD.IADD R34, R31, 0x1, -R34 ;  /* 0x000000011f227824 */ /* 0x000fe800078e0a22 */
[----:B------:R-:W-:Y:S04]  /*6570*/  IMAD.IADD R0, R32, 0x1, R0 ;  /* 0x0000000120007824 */ /* 0x000fe800078e0200 */
[----:B------:R-:W-:Y:S01]  /*6580*/  IMAD R34, R34, 0x100000, R0 ;  /* 0x0010000022227824 */ /* 0x000fe200078e0200 */
[----:B---3--:R-:W-:Y:S01]  /*6590*/  @P5 SEL R47, RZ, 0x1, !P1 ;  /* 0x00000001ff2f5807 */ /* 0x008fe20004800000 */
[----:B----4-:R-:W-:Y:S06]  /*65a0*/  @!P5 BRA `(.L_x_110) ;  /* 0x000000000068d947 */ /* 0x010fec0003800000 */
[----:B------:R-:W-:Y:S01]  /*65b0*/  HFMA2 R43, -RZ, RZ, 0, 0 ;  /* 0x00000000ff2b7431 */ /* 0x000fe200000001ff */
[----:B------:R-:W-:Y:S01]  /*65c0*/  ISETP.NE.AND P1, PT, R47, RZ, PT ;  /* 0x000000ff2f00720c */ /* 0x000fe20003f25270 */
[----:B------:R-:W-:Y:S01]  /*65d0*/  IMAD.U32 R0, RZ, RZ, UR56 ;  /* 0x00000038ff007e24 */ /* 0x000fe2000f8e00ff */
[----:B------:R-:W-:Y:S11]  /*65e0*/  BSSY B0, `(.L_x_111) ;  /* 0x0000005000007945 */ /* 0x000ff60003800000 */
[----:B------:R-:W-:Y:S05]  /*65f0*/  @P1 BRA `(.L_x_112) ;  /* 0x00000000000c1947 */ /* 0x000fea0003800000 */
[----:B------:R-:W-:Y:S04]  /*6600*/  SHF.L.U32 R4, R45, 0x1f, RZ ;  /* 0x0000001f2d047819 */ /* 0x000fe800000006ff */
[----:B------:R-:W1:Y:S02]  /*6610*/  SYNCS.PHASECHK.TRANS64.TRYWAIT P1, [R2+URZ+0x1a0], R4 ;  /* 0x0001a004020075a7 */ /* 0x000e6400080211ff */
[----:B-1----:R-:W-:Y:S05]  /*6620*/  @!P1 BRA `(.L_x_113) ;  /* 0x0000002400ac9947 */ /* 0x002fea0003800000 */
.L_x_112:
[----:B------:R-:W-:Y:S05]  /*6630*/  BSYNC B0 ;  /* 0x0000000000007941 */ /* 0x000fea0003800000 */
.L_x_111:
[----:B------:R-:W-:Y:S01]  /*6640*/  ISETP.NE.AND P1, PT, R76, RZ, PT ;  /* 0x000000ff4c00720c */ /* 0x000fe20003f25270 */
[----:B------:R-:W-:Y:S01]  /*6650*/  IMAD.MOV.U32 R42, RZ, RZ, RZ ;  /* 0x000000ffff2a7224 */ /* 0x000fe200078e00ff */
[----:B------:R-:W-:Y:S02]  /*6660*/  CS2R R40, SRZ ;  /* 0x0000000000287805 */ /* 0x000fe4000001ff00 */
[----:B------:R-:W-:Y:S02]  /*6670*/  CS2R R50, SRZ ;  /* 0x0000000000327805 */ /* 0x000fe4000001ff00 */
[----:B------:R-:W-:Y:S07]  /*6680*/  CS2R R48, SRZ ;  /* 0x0000000000307805 */ /* 0x000fee000001ff00 */
[----:B-1----:R-:W-:Y:S01]  /*6690*/  @P1 IMAD R2, R0, 0x800, R64 ;  /* 0x0000080000021824 */ /* 0x002fe200078e0240 */
[----:B------:R-:W-:Y:S05]  /*66a0*/  @P1 WARPSYNC.ALL ;  /* 0x0000000000001948 */ /* 0x000fea0003800000 */
[----:B------:R-:W-:Y:S01]  /*66b0*/  @P1 LEA R2, R2, UR48, 0x1 ;  /* 0x0000003002021c11 */ /* 0x000fe2000f8e08ff */
[----:B------:R-:W-:Y:S04]  /*66c0*/  UIADD3 UR5, UPT, UPT, UR56, 0x1, URZ ;  /* 0x0000000138057890 */ /* 0x000fe8000fffe0ff */
[----:B------:R1:W3:Y:S01]  /*66d0*/  @P1 LDSM.16.M88.4 R40, [R2+0x400] ;  /* 0x000400000228183b */ /* 0x0002e20000000200 */
[----:B------:R-:W-:Y:S01]  /*66e0*/  UISETP.NE.AND UP0, UPT, UR5, 0x3, UPT ;  /* 0x000000030500788c */ /* 0x000fe2000bf05270 */
[----:B------:R-:W-:Y:S03]  /*66f0*/  @P1 IMAD R0, R69, 0x2, R2 ;  /* 0x0000000245001824 */ /* 0x000fe600078e0202 */
[----:B------:R-:W-:Y:S02]  /*6700*/  USEL UR4, URZ, 0x1, UP0 ;  /* 0x00000001ff047887 */ /* 0x000fe40008000000 */
[----:B------:R1:W4:Y:S01]  /*6710*/  @P1 LDSM.16.M88.4 R48, [R0+0x400] ;  /* 0x000400000030183b */ /* 0x0003220000000200 */
[----:B------:R-:W-:Y:S03]  /*6720*/  USEL UR5, UR5, URZ, UP0 ;  /* 0x000000ff05057287 */ /* 0x000fe60008000000 */
[----:B------:R-:W-:Y:S03]  /*6730*/  LOP3.LUT R45, R45, UR4, RZ, 0x3c, !PT ;  /* 0x000000042d2d7c12 */ /* 0x000fe6000f8e3cff */
[----:B------:R-:W-:Y:S02]  /*6740*/  IMAD.U32 R46, RZ, RZ, UR5 ;  /* 0x00000005ff2e7e24 */ /* 0x000fe4000f8e00ff */
.L_x_110:
[----:B------:R-:W-:Y:S05]  /*6750*/  BSYNC B1 ;  /* 0x0000000000017941 */ /* 0x000fea0003800000 */
.L_x_109:
[----:B-1----:R-:W-:Y:S04]  /*6760*/  SHF.R.U32.HI R0, RZ, 0x15, R34 ;  /* 0x00000015ff007819 */ /* 0x002fe80000011622 */
[----:B------:R-:W-:Y:S01]  /*6770*/  LOP3.LUT P1, RZ, R0, 0x3, R65, 0x48, !PT ;  /* 0x0000000300ff7812 */ /* 0x000fe20007824841 */
[----:B------:R-:W-:Y:S01]  /*6780*/  @!UPT UIADD3 URZ, UPT, UPT, URZ, URZ, URZ ;  /* 0x000000fffffff290 */ /* 0x000fe2000fffe0ff */
[----:B--2---:R-:W-:Y:S11]  /*6790*/  @P0 BRA `(.L_x_114) ;  /* 0x0000000000080947 */ /* 0x004ff60003800000 */
[----:B------:R-:W1:Y:S02]  /*67a0*/  SYNCS.PHASECHK.TRANS64.TRYWAIT P0, [R44+URZ+0x200], R3 ;  /* 0x000200032c0075a7 */ /* 0x000e6400080011ff */
[----:B-1----:R-:W-:Y:S05]  /*67b0*/  @!P0 BRA `(.L_x_115) ;  /* 0x00000024005c8947 */ /* 0x002fea0003800000 */
.L_x_114:
[----:B------:R-:W-:Y:S05]  /*67c0*/  @!P1 BRA `(.L_x_116) ;  /* 0x0000000000409947 */ /* 0x000fea0003800000 */
[----:B------:R-:W2:Y:S01]  /*67d0*/  LDCU.64 UR8, c[0x4][0x70] ;  /* 0x01000e00ff0877ac */ /* 0x000ea20008000a00 */
[----:B-1----:R-:W-:Y:S01]  /*67e0*/  MOV R3, 0x0 ;  /* 0x0000000000037802 */ /* 0x002fe20000000f00 */
[----:B------:R-:W-:Y:S02]  /*67f0*/  HFMA2 R12, -RZ, RZ, 0, 5.9604644775390625e-08 ;  /* 0x00000001ff0c7431 */ /* 0x000fe400000001ff */
[----:B------:R-:W-:Y:S02]  /*6800*/  IMAD.MOV.U32 R8, RZ, RZ, 0x192 ;  /* 0x00000192ff087424 */ /* 0x000fe400078e00ff */
[----:B------:R-:W-:Y:S01]  /*6810*/  IMAD.MOV.U32 R13, RZ, RZ, RZ ;  /* 0x000000ffff0d7224 */ /* 0x000fe200078e00ff */
[----:B------:R-:W1:Y:S01]  /*6820*/  LDCU.64 UR6, c[0x4][0x78] ;  /* 0x01000f00ff0677ac */ /* 0x000e620008000a00 */
[----:B------:R-:W3:Y:S01]  /*6830*/  LDC.64 R2, c[0x4][R3] ;  /* 0x0100000003027b82 */ /* 0x000ee20000000a00 */
[----:B------:R-:W5:Y:S01]  /*6840*/  LDCU.64 UR4, c[0x4][0x10] ;  /* 0x01000200ff0477ac */ /* 0x000f620008000a00 */
[----:B--2---:R-:W-:Y:S01]  /*6850*/  MOV R5, UR9 ;  /* 0x0000000900057c02 */ /* 0x004fe20008000f00 */
[----:B------:R-:W-:Y:S01]  /*6860*/  IMAD.U32 R4, RZ, RZ, UR8 ;  /* 0x00000008ff047e24 */ /* 0x000fe2000f8e00ff */
[----:B-1----:R-:W-:Y:S01]  /*6870*/  MOV R7, UR7 ;  /* 0x0000000700077c02 */ /* 0x002fe20008000f00 */
[----:B------:R-:W-:Y:S01]  /*6880*/  IMAD.U32 R6, RZ, RZ, UR6 ;  /* 0x00000006ff067e24 */ /* 0x000fe2000f8e00ff */
[----:B-----5:R-:W-:Y:S01]  /*6890*/  MOV R11, UR5 ;  /* 0x00000005000b7c02 */ /* 0x020fe20008000f00 */
[----:B------:R-:W-:Y:S02]  /*68a0*/  IMAD.U32 R10, RZ, RZ, UR4 ;  /* 0x00000004ff0a7e24 */ /* 0x000fe4000f8e00ff */
[----:B------:R-:W-:Y:S07]  /*68b0*/  LEPC R20, `(.L_x_116) ;  /* 0x000000001014794e */ /* 0x000fee0000000000 */
[----:B---34-:R-:W-:Y:S05]  /*68c0*/  CALL.ABS.NOINC R2 ;  /* 0x0000000002007343 */ /* 0x018fea0003c00000 */
.L_x_116:
[----:B-1-3--:R-:W-:Y:S01]  /*68d0*/  SHF.L.U32 R3, R40, 0x10, RZ ;  /* 0x0000001028037819 */ /* 0x00afe200000006ff */
[----:B------:R-:W-:Y:S05]  /*68e0*/  WARPSYNC.ALL ;  /* 0x0000000000007948 */ /* 0x000fea0003800000 */
[----:B------:R-:W-:Y:S01]  /*68f0*/  R2UR UR4, R34 ;  /* 0x00000000220472ca */ /* 0x000fe200000e0000 */
[----:B------:R-:W-:Y:S01]  /*6900*/  BSSY.RECONVERGENT B0, `(.L_x_117) ;  /* 0x0000050000007945 */ /* 0x000fe20003800200 */
[----:B------:R-:W-:Y:S02]  /*6910*/  SHF.L.U32 R20, R42, 0x10, RZ ;  /* 0x000000102a147819 */ /* 0x000fe400000006ff */
[----:B------:R-:W-:Y:S02]  /*6920*/  SHF.L.U32 R75, R69, 0x1, RZ ;  /* 0x00000001454b7819 */ /* 0x000fe400000006ff */
[----:B------:R-:W-:Y:S07]  /*6930*/  ISETP.NE.AND P0, PT, R70, RZ, PT ;  /* 0x000000ff4600720c */ /* 0x000fee0003f05270 */
[----:B------:R-:W1:Y:S02]  /*6940*/  LDTM.16dp256bit.x4 R4, tmem[UR4] ;  /* 0x00000004000479ee */ /* 0x000e640008120000 */
[C---:B-1----:R-:W-:Y:S01]  /*6950*/  FMUL R0, R33.reuse, R4 ;  /* 0x0000000421007220 */ /* 0x042fe20000400000 */
[----:B------:R-:W-:Y:S01]  /*6960*/  LOP3.LUT R4, R40, 0xffff0000, RZ, 0xc0, !PT ;  /* 0xffff000028047812 */ /* 0x000fe200078ec0ff */
[----:B------:R-:W-:Y:S01]  /*6970*/  FMUL R2, R33, R5 ;  /* 0x0000000521027220 */ /* 0x000fe20000400000 */
[----:B------:R-:W-:Y:S01]  /*6980*/  SHF.L.U32 R5, R41, 0x10, RZ ;  /* 0x0000001029057819 */ /* 0x000fe200000006ff */
[----:B------:R-:W-:Y:S01]  /*6990*/  FFMA R0, R35, R3, R0 ;  /* 0x0000000323007223 */ /* 0x000fe20000000000 */
[----:B------:R-:W-:Y:S01]  /*69a0*/  FMUL R3, R33, R6 ;  /* 0x0000000621037220 */ /* 0x000fe20000400000 */
[----:B------:R-:W-:Y:S01]  /*69b0*/  LOP3.LUT R6, R41, 0xffff0000, RZ, 0xc0, !PT ;  /* 0xffff000029067812 */ /* 0x000fe200078ec0ff */
[----:B------:R-:W-:Y:S01]  /*69c0*/  FFMA R2, R35, R4, R2 ;  /* 0x0000000423027223 */ /* 0x000fe20000000002 */
[----:B------:R-:W-:Y:S01]  /*69d0*/  FMUL R7, R33, R7 ;  /* 0x0000000721077220 */ /* 0x000fe20000400000 */
[----:B------:R-:W-:Y:S01]  /*69e0*/  FFMA R3, R35, R5, R3 ;  /* 0x0000000523037223 */ /* 0x000fe20000000003 */
[C---:B------:R-:W-:Y:S01]  /*69f0*/  FMUL R4, R33.reuse, R8 ;  /* 0x0000000821047220 */ /* 0x040fe20000400000 */
[----:B------:R-:W-:Y:S01]  /*6a00*/  FMUL R5, R33, R9 ;  /* 0x0000000921057220 */ /* 0x000fe20000400000 */
[----:B------:R-:W-:Y:S01]  /*6a10*/  F2FP.BF16.F32.PACK_AB R36, R2, R0 ;  /* 0x000000000224723e */ /* 0x000fe200000010ff */
[C---:B------:R-:W-:Y:S01]  /*6a20*/  FFMA R7, R35.reuse, R6, R7 ;  /* 0x0000000623077223 */ /* 0x040fe20000000007 */
[----:B------:R-:W-:Y:S01]  /*6a30*/  LOP3.LUT R0, R42, 0xffff0000, RZ, 0xc0, !PT ;  /* 0xffff00002a007812 */ /* 0x000fe200078ec0ff */
[----:B------:R-:W-:Y:S01]  /*6a40*/  FFMA R4, R35, R20, R4 ;  /* 0x0000001423047223 */ /* 0x000fe20000000004 */
[----:B------:R-:W-:Y:S01]  /*6a50*/  SHF.L.U32 R2, R43, 0x10, RZ ;  /* 0x000000102b027819 */ /* 0x000fe200000006ff */
[----:B------:R-:W-:Y:S01]  /*6a60*/  FMUL R6, R33, R10 ;  /* 0x0000000a21067220 */ /* 0x000fe20000400000 */
[----:B------:R-:W-:Y:S01]  /*6a70*/  F2FP.BF16.F32.PACK_AB R37, R7, R3 ;  /* 0x000000030725723e */ /* 0x000fe200000010ff */
[----:B------:R-:W-:Y:S01]  /*6a80*/  FFMA R5, R35, R0, R5 ;  /* 0x0000000023057223 */ /* 0x000fe20000000005 */
[----:B------:R-:W-:Y:S01]  /*6a90*/  LOP3.LUT R3, R43, 0xffff0000, RZ, 0xc0, !PT ;  /* 0xffff00002b037812 */ /* 0x000fe200078ec0ff */
[----:B------:R-:W-:Y:S01]  /*6aa0*/  FFMA R6, R35, R2, R6 ;  /* 0x0000000223067223 */ /* 0x000fe20000000006 */
[C---:B----4-:R-:W-:Y:S01]  /*6ab0*/  SHF.L.U32 R7, R48.reuse, 0x10, RZ ;  /* 0x0000001030077819 */ /* 0x050fe200000006ff */
[C---:B------:R-:W-:Y:S01]  /*6ac0*/  FMUL R11, R33.reuse, R11 ;  /* 0x0000000b210b7220 */ /* 0x040fe20000400000 */
[----:B------:R-:W-:Y:S01]  /*6ad0*/  LOP3.LUT R0, R48, 0xffff0000, RZ, 0xc0, !PT ;  /* 0xffff000030007812 */ /* 0x000fe200078ec0ff */
[----:B------:R-:W-:Y:S01]  /*6ae0*/  FMUL R8, R33, R12 ;  /* 0x0000000c21087220 */ /* 0x000fe20000400000 */
[----:B------:R-:W-:Y:S01]  /*6af0*/  SHF.L.U32 R2, R49, 0x10, RZ ;  /* 0x0000001031027819 */ /* 0x000fe200000006ff */
[----:B------:R-:W-:Y:S01]  /*6b00*/  FMUL R9, R33, R13 ;  /* 0x0000000d21097220 */ /* 0x000fe20000400000 */
[----:B------:R-:W-:Y:S01]  /*6b10*/  F2FP.BF16.F32.PACK_AB R38, R5, R4 ;  /* 0x000000040526723e */ /* 0x000fe200000010ff */
[C---:B------:R-:W-:Y:S01]  /*6b20*/  FFMA R11, R35.reuse, R3, R11 ;  /* 0x00000003230b7223 */ /* 0x040fe2000000000b */
[----:B------:R-:W-:Y:S01]  /*6b30*/  MOV R5, UR56 ;  /* 0x0000003800057c02 */ /* 0x000fe20008000f00 */
[----:B------:R-:W-:Y:S01]  /*6b40*/  FFMA R8, R35, R7, R8 ;  /* 0x0000000723087223 */ /* 0x000fe20000000008 */
[----:B------:R-:W-:Y:S01]  /*6b50*/  SHF.L.U32 R3, R51, 0x10, RZ ;  /* 0x0000001033037819 */ /* 0x000fe200000006ff */
[----:B------:R-:W-:Y:S01]  /*6b60*/  FFMA R9, R35, R0, R9 ;  /* 0x0000000023097223 */ /* 0x000fe20000000009 */
[----:B------:R-:W-:Y:S01]  /*6b70*/  LOP3.LUT R0, R49, 0xffff0000, RZ, 0xc0, !PT ;  /* 0xffff000031007812 */ /* 0x000fe200078ec0ff */
[----:B------:R-:W-:Y:S01]  /*6b80*/  FMUL R10, R33, R14 ;  /* 0x0000000e210a7220 */ /* 0x000fe20000400000 */
[----:B------:R-:W-:Y:S01]  /*6b90*/  LOP3.LUT R4, R51, 0xffff0000, RZ, 0xc0, !PT ;  /* 0xffff000033047812 */ /* 0x000fe200078ec0ff */
[C---:B------:R-:W-:Y:S01]  /*6ba0*/  FMUL R15, R33.reuse, R15 ;  /* 0x0000000f210f7220 */ /* 0x040fe20000400000 */
[----:B------:R-:W-:Y:S01]  /*6bb0*/  FMUL R12, R33, R16 ;  /* 0x00000010210c7220 */ /* 0x000fe20000400000 */
[C---:B------:R-:W-:Y:S01]  /*6bc0*/  FFMA R10, R35.reuse, R2, R10 ;  /* 0x00000002230a7223 */ /* 0x040fe2000000000a */
[C---:B------:R-:W-:Y:S01]  /*6bd0*/  LOP3.LUT R2, R50.reuse, 0xffff0000, RZ, 0xc0, !PT ;  /* 0xffff000032027812 */ /* 0x040fe200078ec0ff */
[----:B------:R-:W-:Y:S01]  /*6be0*/  FFMA R15, R35, R0, R15 ;  /* 0x00000000230f7223 */ /* 0x000fe2000000000f */
[----:B------:R-:W-:Y:S01]  /*6bf0*/  SHF.L.U32 R0, R50, 0x10, RZ ;  /* 0x0000001032007819 */ /* 0x000fe200000006ff */
[C---:B------:R-:W-:Y:S01]  /*6c00*/  FMUL R13, R33.reuse, R17 ;  /* 0x00000011210d7220 */ /* 0x040fe20000400000 */
[C---:B------:R-:W-:Y:S01]  /*6c10*/  FMUL R14, R33.reuse, R18 ;  /* 0x00000012210e7220 */ /* 0x040fe20000400000 */
[----:B------:R-:W-:Y:S01]  /*6c20*/  FMUL R19, R33, R19 ;  /* 0x0000001321137220 */ /* 0x000fe20000400000 */
[----:B------:R-:W-:Y:S01]  /*6c30*/  LEA R5, R5, R64, 0xb ;  /* 0x0000004005057211 */ /* 0x000fe200078e58ff */
[C---:B------:R-:W-:Y:S01]  /*6c40*/  FFMA R12, R35.reuse, R0, R12 ;  /* 0x00000000230c7223 */ /* 0x040fe2000000000c */
[C---:B------:R-:W-:Y:S01]  /*6c50*/  FFMA R13, R35.reuse, R2, R13 ;  /* 0x00000002230d7223 */ /* 0x040fe2000000000d */
[C---:B------:R-:W-:Y:S01]  /*6c60*/  FFMA R14, R35.reuse, R3, R14 ;  /* 0x00000003230e7223 */ /* 0x040fe2000000000e */
[----:B------:R-:W-:Y:S01]  /*6c70*/  FFMA R19, R35, R4, R19 ;  /* 0x0000000423137223 */ /* 0x000fe20000000013 */
[----:B------:R-:W-:Y:S02]  /*6c80*/  F2FP.BF16.F32.PACK_AB R39, R11, R6 ;  /* 0x000000060b27723e */ /* 0x000fe400000010ff */
[----:B------:R-:W-:Y:S02]  /*6c90*/  LEA R5, R5, UR48, 0x1 ;  /* 0x0000003005057c11 */ /* 0x000fe4000f8e08ff */
[----:B------:R-:W-:Y:S02]  /*6ca0*/  F2FP.BF16.F32.PACK_AB R8, R9, R8 ;  /* 0x000000080908723e */ /* 0x000fe400000010ff */
[----:B------:R-:W-:Y:S01]  /*6cb0*/  F2FP.BF16.F32.PACK_AB R9, R15, R10 ;  /* 0x0000000a0f09723e */ /* 0x000fe200000010ff */
[----:B------:R1:W-:Y:S01]  /*6cc0*/  STSM.16.M88.4 [R5+0x400], R36 ;  /* 0x0004002405007844 */ /* 0x0003e20000000200 */
[----:B------:R-:W-:Y:S02]  /*6cd0*/  F2FP.BF16.F32.PACK_AB R10, R13, R12 ;  /* 0x0000000c0d0a723e */ /* 0x000fe400000010ff */
[----:B------:R-:W-:Y:S02]  /*6ce0*/  F2FP.BF16.F32.PACK_AB R11, R19, R14 ;  /* 0x0000000e130b723e */ /* 0x000fe400000010ff */
[----:B------:R-:W-:Y:S05]  /*6cf0*/  IADD3 R0, PT, PT, R75, 0x400, R5 ;  /* 0x000004004b007810 */ /* 0x000fea0007ffe005 */
[----:B------:R1:W-:Y:S01]  /*6d00*/  STSM.16.M88.4 [R0], R8 ;  /* 0x0000000800007844 */ /* 0x0003e20000000200 */
[----:B------:R-:W-:Y:S01]  /*6d10*/  @!PT LDS RZ, [RZ] ;  /* 0x00000000fffff984 */ /* 0x000fe20000000800 */
[----:B------:R-:W-:Y:S01]  /*6d20*/  @!PT LDS RZ, [RZ] ;  /* 0x00000000fffff984 */ /* 0x000fe20000000800 */
[----:B------:R-:W-:Y:S01]  /*6d30*/  @!PT LDS RZ, [RZ] ;  /* 0x00000000fffff984 */ /* 0x000fe20000000800 */
[----:B------:R-:W-:Y:S01]  /*6d40*/  @!PT LDS RZ, [RZ] ;  /* 0x00000000fffff984 */ /* 0x000fe20000000800 */
[----:B------:R2:W-:Y:S07]  /*6d50*/  MEMBAR.ALL.CTA ;  /* 0x0000000000007992 */ /* 0x0005ee0000008000 */
[----:B--2---:R-:W2:Y:S02]  /*6d60*/  FENCE.VIEW.ASYNC.S ;  /* 0x00000000000073c6 */ /* 0x004ea40000000000 */
[----:B--2---:R-:W-:Y:S06]  /*6d70*/  BAR.SYNC.DEFER_BLOCKING 0x1, 0x80 ;  /* 0x0042000000007b1d */ /* 0x004fec0000010000 */
[----:B------:R-:W-:Y:S05]  /*6d80*/  @P0 BRA `(.L_x_118) ;  /* 0x00000000001c0947 */ /* 0x000fea0003800000 */
[----:B------:R-:W-:Y:S02]  /*6d90*/  UIADD3 UR6, UP0, UPT, UR54, 0x680, URZ ;  /* 0x0000068036067890 */ /* 0x000fe4000ff1e0ff */
[----:B------:R-:W-:Y:S02]  /*6da0*/  ULEA UR4, UR56, UR48, 0xc ;  /* 0x0000003038047291 */ /* 0x000fe4000f8e60ff */
[----:B------:R-:W-:Y:S02]  /*6db0*/  UIADD3.X UR7, UPT, UPT, URZ, UR55, URZ, UP0, !UPT ;  /* 0x00000037ff077290 */ /* 0x000fe400087fe4ff */
[----:B------:R-:W-:Y:S01]  /*6dc0*/  UIADD3 UR40, UPT, UPT, UR4, 0x400, URZ ;  /* 0x0000040004287890 */ /* 0x000fe2000fffe0ff */
[----:B------:R-:W-:Y:S08]  /*6dd0*/  UMOV UR43, UR36 ;  /* 0x00000024002b7c82 */ /* 0x000ff00008000000 */
[----:B------:R2:W-:Y:S02]  /*6de0*/  UTMASTG.3D [UR40], [UR6] ;  /* 0x00000028060073b5 */ /* 0x0005e40008010000 */
[----:B--2---:R0:W-:Y:S02]  /*6df0*/  UTMACMDFLUSH ;  /* 0x00000000000079b7 */ /* 0x0041e40000000000 */
.L_x_118:
[----:B------:R-:W-:Y:S05]  /*6e00*/  BSYNC.RECONVERGENT B0 ;  /* 0x0000000000007941 */ /* 0x000fea0003800200 */
.L_x_117:
[----:B------:R-:W-:Y:S01]  /*6e10*/  UIADD3 UR40, UPT, UPT, UR56, 0x1, URZ ;  /* 0x0000000138287890 */ /* 0x000fe2000fffe0ff */
[----:B------:R-:W-:Y:S03]  /*6e20*/  BSSY.RECONVERGENT B0, `(.L_x_119) ;  /* 0x0000005000007945 */ /* 0x000fe60003800200 */
[----:B------:R-:W-:Y:S04]  /*6e30*/  UISETP.NE.AND UP0, UPT, UR40, 0x3, UPT ;  /* 0x000000032800788c */ /* 0x000fe8000bf05270 */
[----:B------:R-:W-:Y:S01]  /*6e40*/  USEL UR43, UR40, URZ, UP0 ;  /* 0x000000ff282b7287 */ /* 0x000fe20008000000 */
[----:B------:R-:W-:Y:S11]  /*6e50*/  @P0 BRA `(.L_x_120) ;  /* 0x0000000000040947 */ /* 0x000ff60003800000 */
[----:B------:R-:W-:Y:S04]  /*6e60*/  DEPBAR.LE SB0, 0x1 ;  /* 0x000080400000791a */ /* 0x000fe80000000000 */
.L_x_120:
[----:B------:R-:W-:Y:S05]  /*6e70*/  BSYNC.RECONVERGENT B0 ;  /* 0x0000000000007941 */ /* 0x000fea0003800200 */
.L_x_119:
[----:B------:R-:W-:Y:S01]  /*6e80*/  BAR.SYNC.DEFER_BLOCKING 0x1, 0x80 ;  /* 0x0042000000007b1d */ /* 0x000fe20000010000 */
[----:B------:R-:W-:Y:S01]  /*6e90*/  ISETP.NE.AND P1, PT, R74, RZ, PT ;  /* 0x000000ff4a00720c */ /* 0x000fe20003f25270 */
[----:B------:R-:W-:Y:S01]  /*6ea0*/  UISETP.NE.AND UP0, UPT, UR50, URZ, UPT ;  /* 0x000000ff3200728c */ /* 0x000fe2000bf05270 */
[----:B------:R-:W-:Y:S11]  /*6eb0*/  LEA R2, R46, UR48, 0x3 ;  /* 0x000000302e027c11 */ /* 0x000ff6000f8e18ff */
[----:B------:R-:W-:Y:S01]  /*6ec0*/  @P1 SHF.L.U32 R3, R45, 0x1f, RZ ;  /* 0x0000001f2d031819 */ /* 0x000fe200000006ff */
[----:B------:R-:W-:Y:S06]  /*6ed0*/  BRA.U !UP0, `(.L_x_121) ;  /* 0x0000000108247547 */ /* 0x000fec000b800000 */
[----:B------:R-:W-:Y:S01]  /*6ee0*/  IMAD.U32 R4, RZ, RZ, UR49 ;  /* 0x00000031ff047e24 */ /* 0x000fe2000f8e00ff */
[----:B-1----:R-:W-:Y:S01]  /*6ef0*/  MOV R0, UR37 ;  /* 0x0000002500007c02 */ /* 0x002fe20008000f00 */
[----:B------:R-:W-:Y:S03]  /*6f00*/  UIADD3 UR49, UPT, UPT, UR49, 0x1, URZ ;  /* 0x0000000131317890 */ /* 0x000fe6000fffe0ff */
[----:B------:R-:W-:Y:S01]  /*6f10*/  @P1 LEA R4, R4, UR48, 0x3 ;  /* 0x0000003004041c11 */ /* 0x000fe2000f8e18ff */
[----:B------:R-:W-:Y:S04]  /*6f20*/  UISETP.NE.AND UP0, UPT, UR49, 0x3, UPT ;  /* 0x000000033100788c */ /* 0x000fe8000bf05270 */
[----:B------:R-:W-:Y:S01]  /*6f30*/  @P1 VIADD R4, R4, 0x1b8 ;  /* 0x000001b804041836 */ /* 0x000fe20000000000 */
[----:B------:R-:W-:Y:S04]  /*6f40*/  USEL UR49, UR49, URZ, UP0 ;  /* 0x000000ff31317287 */ /* 0x000fe80008000000 */
[----:B------:R-:W-:Y:S04]  /*6f50*/  @P1 PRMT R0, R0, 0x654, R4 ;  /* 0x0000065400001816 */ /* 0x000fe80000000004 */
[----:B------:R2:W-:Y:S04]  /*6f60*/  @P1 SYNCS.ARRIVE.TRANS64.RED.A1T0 RZ, [R0+URZ], RZ ;  /* 0x000000ff00ff19a7 */ /* 0x0005e800081004ff */
.L_x_121:
[----:B------:R-:W3:Y:S01]  /*6f70*/  @P1 SYNCS.PHASECHK.TRANS64.TRYWAIT P0, [R2+URZ+0x1a0], R3 ;  /* 0x0001a003020015a7 */ /* 0x000ee200080011ff */
[----:B------:R-:W-:Y:S01]  /*6f80*/  BSSY B1, `(.L_x_122) ;  /* 0x0000013000017945 */ /* 0x000fe20003800000 */
[----:B---3--:R-:W-:Y:S03]  /*6f90*/  @P1 SEL R47, RZ, 0x1, !P0 ;  /* 0x00000001ff2f1807 */ /* 0x008fe60004000000 */
[----:B------:R-:W-:Y:S05]  /*6fa0*/  @!P1 BRA `(.L_x_123) ;  /* 0x0000000000409947 */ /* 0x000fea0003800000 */
[----:B------:R-:W-:Y:S01]  /*6fb0*/  ISETP.NE.AND P1, PT, R76, RZ, PT ;  /* 0x000000ff4c00720c */ /* 0x000fe20003f25270 */
[----:B------:R-:W-:Y:S01]  /*6fc0*/  BSSY B0, `(.L_x_124) ;  /* 0x0000009000007945 */ /* 0x000fe20003800000 */
[----:B------:R-:W-:Y:S11]  /*6fd0*/  ISETP.NE.AND P0, PT, R47, RZ, PT ;  /* 0x000000ff2f00720c */ /* 0x000ff60003f05270 */
[----:B------:R-:W-:Y:S05]  /*6fe0*/  @P1 IMAD R3, R46, 0x800, R64 ;  /* 0x000008002e031824 */ /* 0x000fea00078e0240 */
[----:B------:R-:W-:Y:S05]  /*6ff0*/  @P1 LEA R3, R3, UR48, 0x1 ;  /* 0x0000003003031c11 */ /* 0x000fea000f8e08ff */
[----:B-12---:R-:W-:Y:S01]  /*7000*/  @P1 IMAD.IADD R0, R75, 0x1, R3 ;  /* 0x000000014b001824 */ /* 0x006fe200078e0203 */
[----:B------:R-:W-:Y:S06]  /*7010*/  @P0 BRA `(.L_x_125) ;  /* 0x00000000000c0947 */ /* 0x000fec0003800000 */
[----:B------:R-:W-:Y:S04]  /*7020*/  SHF.L.U32 R45, R45, 0x1f, RZ ;  /* 0x0000001f2d2d7819 */ /* 0x000fe800000006ff */
[----:B------:R-:W1:Y:S02]  /*7030*/  SYNCS.PHASECHK.TRANS64.TRYWAIT P0, [R2+URZ+0x1a0], R45 ;  /* 0x0001a02d020075a7 */ /* 0x000e6400080011ff */
[----:B-1----:R-:W-:Y:S05]  /*7040*/  @!P0 BRA `(.L_x_126) ;  /* 0x0000001c004c8947 */ /* 0x002fea0003800000 */
.L_x_125:
[----:B------:R-:W-:Y:S05]  /*7050*/  BSYNC B0 ;  /* 0x0000000000007941 */ /* 0x000fea0003800000 */
.L_x_124:
[----:B------:R-:W-:Y:S11]  /*7060*/  ISETP.NE.AND P0, PT, R76, RZ, PT ;  /* 0x000000ff4c00720c */ /* 0x000ff60003f05270 */
[----:B------:R-:W-:Y:S02]  /*7070*/  @!UPT UIADD3 URZ, UPT, UPT, URZ, URZ, URZ ;  /* 0x000000fffffff290 */ /* 0x000fe4000fffe0ff */
[----:B------:R-:W-:Y:S05]  /*7080*/  @P0 WARPSYNC.ALL ;  /* 0x0000000000000948 */ /* 0x000fea0003800000 */
[----:B------:R3:W4:Y:S04]  /*7090*/  @P0 LDSM.16.M88.4 R40, [R3+0x400] ;  /* 0x000400000328083b */ /* 0x0007280000000200 */
[----:B------:R3:W2:Y:S02]  /*70a0*/  @P0 LDSM.16.M88.4 R48, [R0+0x400] ;  /* 0x000400000030083b */ /* 0x0006a40000000200 */
.L_x_123:
[----:B------:R-:W-:Y:S05]  /*70b0*/  BSYNC B1 ;  /* 0x0000000000017941 */ /* 0x000fea0003800000 */
.L_x_122:
[----:B-123--:R-:W-:Y:S05]  /*70c0*/  VIADD R0, R34, 0x20 ;  /* 0x0000002022007836 */ /* 0x00efea0000000000 */
[----:B------:R-:W-:Y:S04]  /*70d0*/  SHF.R.U32.HI R0, RZ, 0x15, R0 ;  /* 0x00000015ff007819 */ /* 0x000fe80000011600 */
[----:B------:R-:W-:Y:S11]  /*70e0*/  LOP3.LUT P0, RZ, R0, 0x3, R65, 0x48, !PT ;  /* 0x0000000300ff7812 */ /* 0x000ff60007804841 */
[----:B------:R-:W-:Y:S02]  /*70f0*/  @!UPT UIADD3 URZ, UPT, UPT, URZ, URZ, URZ ;  /* 0x000000fffffff290 */ /* 0x000fe4000fffe0ff */
[----:B------:R-:W-:Y:S05]  /*7100*/  @!P0 BRA `(.L_x_127) ;  /* 0x0000000000408947 */ /* 0x000fea0003800000 */
[----:B------:R-:W1:Y:S01]  /*7110*/  LDCU.64 UR8, c[0x4][0x70] ;  /* 0x01000e00ff0877ac */ /* 0x000e620008000a00 */
[----:B------:R-:W-:Y:S01]  /*7120*/  MOV R3, 0x0 ;  /* 0x0000000000037802 */ /* 0x000fe20000000f00 */
[----:B------:R-:W-:Y:S02]  /*7130*/  HFMA2 R12, -RZ, RZ, 0, 5.9604644775390625e-08 ;  /* 0x00000001ff0c7431 */ /* 0x000fe400000001ff */
[----:B------:R-:W-:Y:S02]  /*7140*/  IMAD.MOV.U32 R8, RZ, RZ, 0x192 ;  /* 0x00000192ff087424 */ /* 0x000fe400078e00ff */
[----:B------:R-:W-:Y:S01]  /*7150*/  IMAD.MOV.U32 R13, RZ, RZ, RZ ;  /* 0x000000ffff0d7224 */ /* 0x000fe200078e00ff */
[----:B------:R-:W2:Y:S01]  /*7160*/  LDCU.64 UR6, c[0x4][0x78] ;  /* 0x01000f00ff0677ac */ /* 0x000ea20008000a00 */
[----:B------:R-:W3:Y:S01]  /*7170*/  LDC.64 R2, c[0x4][R3] ;  /* 0x0100000003027b82 */ /* 0x000ee20000000a00 */
[----:B------:R-:W5:Y:S01]  /*7180*/  LDCU.64 UR4, c[0x4][0x10] ;  /* 0x01000200ff0477ac */ /* 0x000f620008000a00 */
[----:B-1----:R-:W-:Y:S01]  /*7190*/  MOV R5, UR9 ;  /* 0x0000000900057c02 */ /* 0x002fe20008000f00 */
[----:B------:R-:W-:Y:S01]  /*71a0*/  IMAD.U32 R4, RZ, RZ, UR8 ;  /* 0x00000008ff047e24 */ /* 0x000fe2000f8e00ff */
[----:B--2---:R-:W-:Y:S01]  /*71b0*/  MOV R7, UR7 ;  /* 0x0000000700077c02 */ /* 0x004fe20008000f00 */
[----:B------:R-:W-:Y:S01]  /*71c0*/  IMAD.U32 R6, RZ, RZ, UR6 ;  /* 0x00000006ff067e24 */ /* 0x000fe2000f8e00ff */
[----:B-----5:R-:W-:Y:S01]  /*71d0*/  MOV R11, UR5 ;  /* 0x00000005000b7c02 */ /* 0x020fe20008000f00 */
[----:B------:R-:W-:Y:S02]  /*71e0*/  IMAD.U32 R10, RZ, RZ, UR4 ;  /* 0x00000004ff0a7e24 */ /* 0x000fe4000f8e00ff */
[----:B------:R-:W-:Y:S07]  /*71f0*/  LEPC R20, `(.L_x_127) ;  /* 0x000000001014794e */ /* 0x000fee0000000000 */
[----:B---34-:R-:W-:Y:S05]  /*7200*/  CALL.ABS.NOINC R2 ;  /* 0x0000000002007343 */ /* 0x018fea0003c00000 */
.L_x_127:
[----:B------:R-:W-:Y:S01]  /*7210*/  ISETP.NE.AND P0, PT, R70, RZ, PT ;  /* 0x000000ff4600720c */ /* 0x000fe20003f05270 */
[----:B------:R-:W-:Y:S05]  /*7220*/  WARPSYNC.ALL ;  /* 0x0000000000007948 */ /* 0x000fea0003800000 */
[----:B------:R-:W-:Y:S01]  /*7230*/  R2UR UR4, R34 ;  /* 0x00000000220472ca */ /* 0x000fe200000e0000 */
[----:B------:R-:W-:Y:S01]  /*7240*/  BSSY.RECONVERGENT B0, `(.L_x_128) ;  /* 0x0000056000007945 */ /* 0x000fe20003800200 */
[C---:B----4-:R-:W-:Y:S02]  /*7250*/  SHF.L.U32 R20, R40.reuse, 0x10, RZ ;  /* 0x0000001028147819 */ /* 0x050fe400000006ff */
[----:B------:R-:W-:Y:S02]  /*7260*/  LOP3.LUT R21, R40, 0xffff0000, RZ, 0xc0, !PT ;  /* 0xffff000028157812 */ /* 0x000fe400078ec0ff */
[C---:B------:R-:W-:Y:S02]  /*7270*/  SHF.L.U32 R34, R41.reuse, 0x10, RZ ;  /* 0x0000001029227819 */ /* 0x040fe400000006ff */
[----:B------:R-:W-:Y:S02]  /*7280*/  R2UR UR5, R44 ;  /* 0x000000002c0572ca */ /* 0x000fe400000e0000 */
[----:B------:R-:W-:Y:S02]  /*7290*/  LOP3.LUT R36, R41, 0xffff0000, RZ, 0xc0, !PT ;  /* 0xffff000029247812 */ /* 0x000fe400078ec0ff */
[C---:B------:R-:W-:Y:S01]  /*72a0*/  SHF.L.U32 R37, R42.reuse, 0x10, RZ ;  /* 0x000000102a257819 */ /* 0x040fe200000006ff */
[----:B------:R-:W1:Y:S01]  /*72b0*/  LDTM.16dp256bit.x4 R4, tmem[UR4+0x20] ;  /* 0x00002004000479ee */ /* 0x000e620008120000 */
[----:B------:R-:W-:Y:S01]  /*72c0*/  LOP3.LUT R38, R42, 0xffff0000, RZ, 0xc0, !PT ;  /* 0xffff00002a267812 */ /* 0x000fe200078ec0ff */
[----:B------:R-:W-:Y:S01]  /*72d0*/  NOP ;  /* 0x0000000000007918 */ /* 0x000fe20000000000 */
[C---:B------:R-:W-:Y:S02]  /*72e0*/  SHF.L.U32 R39, R43.reuse, 0x10, RZ ;  /* 0x000000102b277819 */ /* 0x040fe400000006ff */
[----:B------:R-:W-:Y:S02]  /*72f0*/  LOP3.LUT R40, R43, 0xffff0000, RZ, 0xc0, !PT ;  /* 0xffff00002b287812 */ /* 0x000fe400078ec0ff */
[C---:B------:R-:W-:Y:S01]  /*7300*/  SHF.L.U32 R41, R48.reuse, 0x10, RZ ;  /* 0x0000001030297819 */ /* 0x040fe200000006ff */
[----:B------:R-:W-:Y:S01]  /*7310*/  UIADD3 UR5, UPT, UPT, UR5, 0x220, URZ ;  /* 0x0000022005057890 */ /* 0x000fe2000fffe0ff */
[----:B------:R-:W-:Y:S02]  /*7320*/  LOP3.LUT R42, R48, 0xffff0000, RZ, 0xc0, !PT ;  /* 0xffff0000302a7812 */ /* 0x000fe400078ec0ff */
[C---:B------:R-:W-:Y:S01]  /*7330*/  SHF.L.U32 R43, R49.reuse, 0x10, RZ ;  /* 0x00000010312b7819 */ /* 0x040fe200000006ff */
[----:B------:R-:W-:Y:S01]  /*7340*/  UPRMT UR5, UR37, 0x654, UR5 ;  /* 0x0000065425057896 */ /* 0x000fe20008000005 */
[----:B------:R-:W-:Y:S02]  /*7350*/  LOP3.LUT R44, R49, 0xffff0000, RZ, 0xc0, !PT ;  /* 0xffff0000312c7812 */ /* 0x000fe400078ec0ff */
[C---:B------:R-:W-:Y:S02]  /*7360*/  SHF.L.U32 R45, R50.reuse, 0x10, RZ ;  /* 0x00000010322d7819 */ /* 0x040fe400000006ff */
[----:B------:R-:W-:Y:S02]  /*7370*/  LOP3.LUT R46, R50, 0xffff0000, RZ, 0xc0, !PT ;  /* 0xffff0000322e7812 */ /* 0x000fe400078ec0ff */
[C---:B------:R-:W-:Y:S02]  /*7380*/  SHF.L.U32 R47, R51.reuse, 0x10, RZ ;  /* 0x00000010332f7819 */ /* 0x040fe400000006ff */
[----:B-1----:R-:W-:Y:S01]  /*7390*/  SYNCS.ARRIVE.TRANS64.RED.A1T0 RZ, [UR5], RZ ;  /* 0x000000ffffff79a7 */ /* 0x002fe20008100405 */
[----:B------:R-:W-:Y:S01]  /*73a0*/  LOP3.LUT R48, R51, 0xffff0000, RZ, 0xc0, !PT ;  /* 0xffff000033307812 */ /* 0x000fe200078ec0ff */
[C---:B------:R-:W-:Y:S01]  /*73b0*/  FMUL R4, R33.reuse, R4 ;  /* 0x0000000421047220 */ /* 0x040fe20000400000 */
[C---:B------:R-:W-:Y:S01]  /*73c0*/  FMUL R5, R33.reuse, R5 ;  /* 0x0000000521057220 */ /* 0x040fe20000400000 */
[C---:B------:R-:W-:Y:S01]  /*73d0*/  FMUL R6, R33.reuse, R6 ;  /* 0x0000000621067220 */ /* 0x040fe20000400000 */
[----:B------:R-:W-:Y:S01]  /*73e0*/  FMUL R7, R33, R7 ;  /* 0x0000000721077220 */ /* 0x000fe20000400000 */
[C---:B------:R-:W-:Y:S01]  /*73f0*/  FFMA R4, R35.reuse, R20, R4 ;  /* 0x0000001423047223 */ /* 0x040fe20000000004 */
[C---:B------:R-:W-:Y:S01]  /*7400*/  FFMA R5, R35.reuse, R21, R5 ;  /* 0x0000001523057223 */ /* 0x040fe20000000005 */
[C---:B------:R-:W-:Y:S01]  /*7410*/  FFMA R6, R35.reuse, R34, R6 ;  /* 0x0000002223067223 */ /* 0x040fe20000000006 */
[----:B------:R-:W-:Y:S01]  /*7420*/  FFMA R7, R35, R36, R7 ;  /* 0x0000002423077223 */ /* 0x000fe20000000007 */
[C---:B------:R-:W-:Y:S01]  /*7430*/  FMUL R8, R33.reuse, R8 ;  /* 0x0000000821087220 */ /* 0x040fe20000400000 */
[----:B------:R-:W-:Y:S01]  /*7440*/  FMUL R9, R33, R9 ;  /* 0x0000000921097220 */ /* 0x000fe20000400000 */
[----:B------:R-:W-:Y:S01]  /*7450*/  F2FP.BF16.F32.PACK_AB R4, R5, R4 ;  /* 0x000000040504723e */ /* 0x000fe200000010ff */
[----:B------:R-:W-:Y:S01]  /*7460*/  FMUL R10, R33, R10 ;  /* 0x0000000a210a7220 */ /* 0x000fe20000400000 */
[----:B------:R-:W-:Y:S01]  /*7470*/  F2FP.BF16.F32.PACK_AB R5, R7, R6 ;  /* 0x000000060705723e */ /* 0x000fe200000010ff */
[C---:B------:R-:W-:Y:S01]  /*7480*/  FFMA R8, R35.reuse, R37, R8 ;  /* 0x0000002523087223 */ /* 0x040fe20000000008 */
[----:B------:R-:W-:Y:S01]  /*7490*/  FFMA R9, R35, R38, R9 ;  /* 0x0000002623097223 */ /* 0x000fe20000000009 */
[C---:B------:R-:W-:Y:S01]  /*74a0*/  FMUL R11, R33.reuse, R11 ;  /* 0x0000000b210b7220 */ /* 0x040fe20000400000 */
[C---:B------:R-:W-:Y:S01]  /*74b0*/  FMUL R0, R33.reuse, R12 ;  /* 0x0000000c21007220 */ /* 0x040fe20000400000 */
[----:B------:R-:W-:Y:S01]  /*74c0*/  FMUL R2, R33, R13 ;  /* 0x0000000d21027220 */ /* 0x000fe20000400000 */
[----:B------:R-:W-:Y:S01]  /*74d0*/  FFMA R10, R35, R39, R10 ;  /* 0x00000027230a7223 */ /* 0x000fe2000000000a */
[----:B------:R-:W-:Y:S01]  /*74e0*/  FMUL R3, R33, R14 ;  /* 0x0000000e21037220 */ /* 0x000fe20000400000 */
[----:B------:R-:W-:Y:S01]  /*74f0*/  F2FP.BF16.F32.PACK_AB R6, R9, R8 ;  /* 0x000000080906723e */ /* 0x000fe200000010ff */
[----:B------:R-:W-:Y:S01]  /*7500*/  FFMA R11, R35, R40, R11 ;  /* 0x00000028230b7223 */ /* 0x000fe2000000000b */
[C---:B------:R-:W-:Y:S01]  /*7510*/  FMUL R15, R33.reuse, R15 ;  /* 0x0000000f210f7220 */ /* 0x040fe20000400000 */
[----:B------:R-:W-:Y:S01]  /*7520*/  FMUL R12, R33, R16 ;  /* 0x00000010210c7220 */ /* 0x000fe20000400000 */
[----:B------:R-:W-:Y:S01]  /*7530*/  FFMA R0, R35, R41, R0 ;  /* 0x0000002923007223 */ /* 0x000fe20000000000 */
[----:B------:R-:W-:Y:S01]  /*7540*/  MOV R8, UR43 ;  /* 0x0000002b00087c02 */ /* 0x000fe20008000f00 */
[----:B------:R-:W-:Y:S01]  /*7550*/  FMUL R13, R33, R17 ;  /* 0x00000011210d7220 */ /* 0x000fe20000400000 */
[----:B------:R-:W-:Y:S01]  /*7560*/  FFMA R2, R35, R42, R2 ;  /* 0x0000002a23027223 */ /* 0x000fe20000000002 */
[----:B------:R-:W-:Y:S01]  /*7570*/  FMUL R14, R33, R18 ;  /* 0x00000012210e7220 */ /* 0x000fe20000400000 */
[C---:B------:R-:W-:Y:S01]  /*7580*/  FFMA R3, R35.reuse, R43, R3 ;  /* 0x0000002b23037223 */ /* 0x040fe20000000003 */
[----:B------:R-:W-:Y:S01]  /*7590*/  FFMA R15, R35, R44, R15 ;  /* 0x0000002c230f7223 */ /* 0x000fe2000000000f */
[----:B------:R-:W-:Y:S01]  /*75a0*/  FMUL R19, R33, R19 ;  /* 0x0000001321137220 */ /* 0x000fe20000400000 */
[C---:B------:R-:W-:Y:S01]  /*75b0*/  FFMA R12, R35.reuse, R45, R12 ;  /* 0x0000002d230c7223 */ /* 0x040fe2000000000c */
[----:B------:R-:W-:Y:S01]  /*75c0*/  LEA R8, R8, R64, 0xb ;  /* 0x0000004008087211 */ /* 0x000fe200078e58ff */
        /* <DEDUP_REMOVED lines=22> */
[----:B------:R-:W-:Y:S02]  /*7730*/  UIADD3 UR5, UPT, UPT, UR41, 0x20, URZ ;  /* 0x0000002029057890 */ /* 0x000fe4000fffe0ff */
[----:B------:R-:W-:Y:S02]  /*7740*/  UIADD3 UR4, UPT, UPT, UR10, 0x400, URZ ;  /* 0x000004000a047890 */ /* 0x000fe4000fffe0ff */
[----:B------:R-:W-:Y:S01]  /*7750*/  UIADD3.X UR9, UPT, UPT, URZ, UR55, URZ, UP0, !UPT ;  /* 0x00000037ff097290 */ /* 0x000fe200087fe4ff */
[----:B------:R-:W-:Y:S01]  /*7760*/  UMOV UR6, UR42 ;  /* 0x0000002a00067c82 */ /* 0x000fe20008000000 */
[----:B------:R-:W-:Y:S07]  /*7770*/  UMOV UR7, UR36 ;  /* 0x0000002400077c82 */ /* 0x000fee0008000000 */
[----:B------:R2:W-:Y:S02]  /*7780*/  UTMASTG.3D [UR4], [UR8] ;  /* 0x00000004080073b5 */ /* 0x0005e40008010000 */
[----:B--2---:R0:W-:Y:S02]  /*7790*/  UTMACMDFLUSH ;  /* 0x00000000000079b7 */ /* 0x0041e40000000000 */
.L_x_129:
[----:B------:R-:W-:Y:S05]  /*77a0*/  BSYNC.RECONVERGENT B0 ;  /* 0x0000000000007941 */ /* 0x000fea0003800200 */
.L_x_128:
[----:B------:R-:W-:Y:S01]  /*77b0*/  UIADD3 UR43, UPT, UPT, UR43, 0x1, URZ ;  /* 0x000000012b2b7890 */ /* 0x000fe2000fffe0ff */
[----:B------:R-:W-:Y:S03]  /*77c0*/  BSSY.RECONVERGENT B0, `(.L_x_130) ;  /* 0x0000008000007945 */ /* 0x000fe60003800200 */
[----:B------:R-:W-:Y:S04]  /*77d0*/  UISETP.NE.AND UP0, UPT, UR43, 0x3, UPT ;  /* 0x000000032b00788c */ /* 0x000fe8000bf05270 */
[----:B------:R-:W-:Y:S02]  /*77e0*/  UISETP.EQ.XOR UP1, UPT, UR40, 0x3, !UP0 ;  /* 0x000000032800788c */ /* 0x000fe4000c722a70 */
[----:B------:R-:W-:Y:S02]  /*77f0*/  USEL UR56, UR43, URZ, UP0 ;  /* 0x000000ff2b387287 */ /* 0x000fe40008000000 */
[----:B------:R-:W-:Y:S04]  /*7800*/  USEL UR4, URZ, 0x1, !UP1 ;  /* 0x00000001ff047887 */ /* 0x000fe8000c800000 */
[----:B------:R-:W-:Y:S01]  /*7810*/  ULOP3.LUT UR51, UR51, UR4, URZ, 0x3c, !UPT ;  /* 0x0000000433337292 */ /* 0x000fe2000f8e3cff */
[----:B------:R-:W-:Y:S11]  /*7820*/  @P0 BRA `(.L_x_131) ;  /* 0x0000000000040947 */ /* 0x000ff60003800000 */
[----:B------:R-:W-:Y:S04]  /*7830*/  DEPBAR.LE SB0, 0x1 ;  /* 0x000080400000791a */ /* 0x000fe80000000000 */
.L_x_131:
[----:B------:R-:W-:Y:S05]  /*7840*/  BSYNC.RECONVERGENT B0 ;  /* 0x0000000000007941 */ /* 0x000fea0003800200 */
.L_x_130:
[----:B------:R-:W-:Y:S01]  /*7850*/  BAR.SYNC.DEFER_BLOCKING 0x1, 0x80 ;  /* 0x0042000000007b1d */ /* 0x000fe20000010000 */
[----:B------:R-:W-:Y:S01]  /*7860*/  UISETP.NE.AND UP0, UPT, UR50, -0x2, UPT ;  /* 0xfffffffe3200788c */ /* 0x000fe2000bf05270 */
[----:B------:R-:W-:Y:S08]  /*7870*/  IADD3 R31, PT, PT, R31, 0x1, RZ ;  /* 0x000000011f1f7810 */ /* 0x000ff00007ffe0ff */
[----:B------:R-:W-:Y:S05]  /*7880*/  BRA.U !UP0, `(.L_x_132) ;  /* 0x0000000108287547 */ /* 0x000fea000b800000 */
[----:B------:R-:W-:Y:S01]  /*7890*/  ISETP.NE.AND P0, PT, R74, RZ, PT ;  /* 0x000000ff4a00720c */ /* 0x000fe20003f05270 */
[----:B------:R-:W-:Y:S01]  /*78a0*/  IMAD.U32 R2, RZ, RZ, UR49 ;  /* 0x00000031ff027e24 */ /* 0x000fe2000f8e00ff */
[----:B------:R-:W-:Y:S01]  /*78b0*/  UIADD3 UR49, UPT, UPT, UR49, 0x1, URZ ;  /* 0x0000000131317890 */ /* 0x000fe2000fffe0ff */
[----:B------:R-:W-:Y:S03]  /*78c0*/  IMAD.U32 R0, RZ, RZ, UR37 ;  /* 0x00000025ff007e24 */ /* 0x000fe6000f8e00ff */
[----:B------:R-:W-:Y:S04]  /*78d0*/  UISETP.NE.AND UP0, UPT, UR49, 0x3, UPT ;  /* 0x000000033100788c */ /* 0x000fe8000bf05270 */
[----:B------:R-:W-:Y:S03]  /*78e0*/  USEL UR49, UR49, URZ, UP0 ;  /* 0x000000ff31317287 */ /* 0x000fe60008000000 */
[----:B------:R-:W-:Y:S05]  /*78f0*/  @P0 LEA R2, R2, UR48, 0x3 ;  /* 0x0000003002020c11 */ /* 0x000fea000f8e18ff */
[----:B------:R-:W-:Y:S05]  /*7900*/  @P0 VIADD R2, R2, 0x1b8 ;  /* 0x000001b802020836 */ /* 0x000fea0000000000 */
[----:B------:R-:W-:Y:S04]  /*7910*/  @P0 PRMT R0, R0, 0x654, R2 ;  /* 0x0000065400000816 */ /* 0x000fe80000000002 */
[----:B------:R2:W-:Y:S03]  /*7920*/  @P0 SYNCS.ARRIVE.TRANS64.RED.A1T0 RZ, [R0+URZ], RZ ;  /* 0x000000ff00ff09a7 */ /* 0x0005e600081004ff */
.L_x_132:
[----:B------:R-:W-:Y:S01]  /*7930*/  ISETP.NE.AND P2, PT, R71, RZ, PT ;  /* 0x000000ff4700720c */ /* 0x000fe20003f45270 */
[----:B------:R-:W-:Y:S01]  /*7940*/  UIADD3 UR50, UPT, UPT, UR50, 0x2, URZ ;  /* 0x0000000232327890 */ /* 0x000fe2000fffe0ff */
[----:B------:R-:W-:Y:S01]  /*7950*/  ISETP.NE.AND P0, PT, R73, 0x2, PT ;  /* 0x000000024900780c */ /* 0x000fe20003f05270 */
[----:B------:R-:W-:Y:S01]  /*7960*/  IMAD.IADD R20, R29, 0x1, R58 ;  /* 0x000000011d147824 */ /* 0x000fe200078e023a */
[----:B------:R-:W-:Y:S01]  /*7970*/  ISETP.NE.AND P1, PT, R31, 0x4, PT ;  /* 0x000000041f00780c */ /* 0x000fe20003f25270 */
[----:B------:R-:W-:Y:S01]  /*7980*/  IMAD.IADD R21, R30, 0x1, R59 ;  /* 0x000000011e157824 */ /* 0x000fe200078e023b */
[----:B------:R-:W-:Y:S02]  /*7990*/  SEL R2, RZ, 0x1, P0 ;  /* 0x00000001ff027807 */ /* 0x000fe40000000000 */
[----:B--2---:R-:W-:Y:S02]  /*79a0*/  SEL R0, RZ, 0x1, P1 ;  /* 0x00000001ff007807 */ /* 0x004fe40000800000 */
[----:B------:R-:W-:Y:S02]  /*79b0*/  LOP3.LUT R67, R67, R2, RZ, 0x3c, !PT ;  /* 0x0000000243437212 */ /* 0x000fe400078e3cff */
[----:B------:R-:W-:Y:S02]  /*79c0*/  LOP3.LUT R68, R68, R0, RZ, 0x3c, !PT ;  /* 0x0000000044447212 */ /* 0x000fe400078e3cff */
[----:B------:R-:W-:Y:S02]  /*79d0*/  @P2 R2UR UR36, R66 ;  /* 0x00000000422422ca */ /* 0x000fe400000e0000 */
[----:B------:R-:W-:Y:S02]  /*79e0*/  SEL R73, R73, RZ, P0 ;  /* 0x000000ff49497207 */ /* 0x000fe40000000000 */
[----:B------:R-:W-:Y:S01]  /*79f0*/  SEL R31, R31, RZ, P1 ;  /* 0x000000ff1f1f7207 */ /* 0x000fe20000800000 */
[----:B------:R-:W-:Y:S10]  /*7a00*/  @P2 BRA `(.L_x_133) ;  /* 0xffffffdc00e02947 */ /* 0x000ff4000383ffff */
[----:B------:R-:W-:-:S09]  /*7a10*/  UISETP.NE.AND UP0, UPT, UR53, URZ, UPT ;  /* 0x000000ff3500728c */ /* 0x000fd2000bf05270 */
[----:B------:R-:W-:Y:S05]  /*7a20*/  BRA.U !UP0, `(.L_x_134) ;  /* 0x0000000108487547 */ /* 0x000fea000b800000 */
[----:B------:R-:W2:Y:S02]  /*7a30*/  LDCU.64 UR4, c[0x0][0x890] ;  /* 0x00011200ff0477ac */ /* 0x000ea40008000a00 */
[----:B--2---:R-:W-:-:S04]  /*7a40*/  UISETP.NE.U32.AND UP0, UPT, UR4, URZ, UPT ;  /* 0x000000ff0400728c */ /* 0x004fc8000bf05070 */
[----:B------:R-:W-:-:S09]  /*7a50*/  UISETP.NE.AND.EX UP0, UPT, UR5, URZ, UPT, UP0 ;  /* 0x000000ff0500728c */ /* 0x000fd2000bf05300 */
[----:B------:R-:W-:Y:S05]  /*7a60*/  BRA.U UP0, `(.L_x_135) ;  /* 0x00000001000c7547 */ /* 0x000fea000b800000 */
[----:B------:R-:W-:-:S13]  /*7a70*/  FSETP.NEU.AND P0, PT, R35, RZ, PT ;  /* 0x000000ff2300720b */ /* 0x000fda0003f0d000 */
[----:B------:R-:W-:Y:S05]  /*7a80*/  @!P0 EXIT ;  /* 0x000000000000894d */ /* 0x000fea0003800000 */
[----:B------:R-:W-:Y:S05]  /*7a90*/  BRA `(.L_x_134) ;  /* 0x00000000002c7947 */ /* 0x000fea0003800000 */
.L_x_135:
[----:B------:R-:W-:Y:S01]  /*7aa0*/  ISETP.NE.AND P0, PT, R72, RZ, PT ;  /* 0x000000ff4800720c */ /* 0x000fe20003f05270 */
[----:B------:R-:W-:-:S12]  /*7ab0*/  BSSY.RECONVERGENT B0, `(.L_x_134) ;  /* 0x0000009000007945 */ /* 0x000fd80003800200 */
[----:B------:R-:W-:Y:S05]  /*7ac0*/  @P0 BRA `(.L_x_136) ;  /* 0x0000000000140947 */ /* 0x000fea0003800000 */
[----:B------:R-:W2:Y:S02]  /*7ad0*/  LDCU.64 UR4, c[0x0][0x888] ;  /* 0x00011100ff0477ac */ /* 0x000ea40008000a00 */
[----:B--2---:R-:W-:-:S04]  /*7ae0*/  ISETP.NE.U32.AND P0, PT, RZ, UR4, PT ;  /* 0x00000004ff007c0c */ /* 0x004fc8000bf05070 */
[----:B------:R-:W-:-:S13]  /*7af0*/  ISETP.NE.AND.EX P0, PT, RZ, UR5, PT, P0 ;  /* 0x00000005ff007c0c */ /* 0x000fda000bf05300 */
[----:B------:R-:W-:Y:S05]  /*7b00*/  @!P0 EXIT ;  /* 0x000000000000894d */ /* 0x000fea0003800000 */
[----:B------:R-:W-:Y:S05]  /*7b10*/  BRA `(.L_x_137) ;  /* 0x0000000000087947 */ /* 0x000fea0003800000 */
.L_x_136:
[----:B------:R-:W-:-:S13]  /*7b20*/  FSETP.NEU.AND P0, PT, R35, RZ, PT ;  /* 0x000000ff2300720b */ /* 0x000fda0003f0d000 */
[----:B------:R-:W-:Y:S05]  /*7b30*/  @!P0 EXIT ;  /* 0x000000000000894d */ /* 0x000fea0003800000 */
.L_x_137:
[----:B------:R-:W-:Y:S05]  /*7b40*/  BSYNC.RECONVERGENT B0 ;  /* 0x0000000000007941 */ /* 0x000fea0003800200 */
.L_x_134:
[----:B------:R-:W-:Y:S01]  /*7b50*/  ULEA UR4, UR49, UR48, 0x3 ;  /* 0x0000003031047291 */ /* 0x000fe2000f8e18ff */
[----:B------:R-:W-:-:S04]  /*7b60*/  DEPBAR.LE SB0, 0x0 ;  /* 0x000080000000791a */ /* 0x000fc80000000000 */
[----:B------:R-:W-:-:S04]  /*7b70*/  UIADD3 UR4, UPT, UPT, UR4, 0x1b8, URZ ;  /* 0x000001b804047890 */ /* 0x000fc8000fffe0ff */
[----:B------:R-:W-:-:S09]  /*7b80*/  UPRMT UR4, UR37, 0x654, UR4 ;  /* 0x0000065425047896 */ /* 0x000fd20008000004 */
[----:B------:R-:W-:Y:S01]  /*7b90*/  SYNCS.ARRIVE.TRANS64.RED.A1T0 RZ, [UR4], RZ ;  /* 0x000000ffffff79a7 */ /* 0x000fe20008100404 */
[----:B------:R-:W-:Y:S05]  /*7ba0*/  EXIT ;  /* 0x000000000000794d */ /* 0x000fea0003800000 */
.L_x_20:
[----:B--2---:R2:W1:Y:S02]  /*7bb0*/  SYNCS.PHASECHK.TRANS64.TRYWAIT P0, [R2+URZ+0x250], R3 ;  /* 0x00025003020075a7 */ /* 0x00446400080011ff */
[----:B-1----:R-:W-:Y:S05]  /*7bc0*/  @!P0 NANOSLEEP.SYNCS 0x989680 ;  /* 0x009896800000895d */ /* 0x002fea0003900000 */
[----:B------:R-:W1:Y:S02]  /*7bd0*/  @!P0 SYNCS.PHASECHK.TRANS64 P0, [R2+URZ+0x250], R3 ;  /* 0x00025003020085a7 */ /* 0x000e6400080010ff */
[----:B-1----:R-:W-:Y:S05]  /*7be0*/  @!P0 BRA `(.L_x_20) ;  /* 0xfffffffc00f08947 */ /* 0x002fea000383ffff */
[----:B------:R-:W-:Y:S05]  /*7bf0*/  BRA `(.L_x_138) ;  /* 0xffffff9c002c7947 */ /* 0x000fea000383ffff */
.L_x_23:
[----:B-1----:R-:W-:-:S07]  /*7c00*/  MOV R2, UR33 ;  /* 0x0000002100027c02 */ /* 0x002fce0008000f00 */
.L_x_139:
[----:B-1----:R1:W2:Y:S02]  /*7c10*/  SYNCS.PHASECHK.TRANS64.TRYWAIT P0, [R2+URZ+0xd0], R4 ;  /* 0x0000d004020075a7 */ /* 0x0022a400080011ff */
[----:B--2---:R-:W-:Y:S05]  /*7c20*/  @!P0 NANOSLEEP.SYNCS 0x989680 ;  /* 0x009896800000895d */ /* 0x004fea0003900000 */
[----:B------:R-:W2:Y:S02]  /*7c30*/  @!P0 SYNCS.PHASECHK.TRANS64 P0, [R2+URZ+0xd0], R4 ;  /* 0x0000d004020085a7 */ /* 0x000ea400080010ff */
[----:B--2---:R-:W-:Y:S05]  /*7c40*/  @!P0 BRA `(.L_x_139) ;  /* 0xfffffffc00f08947 */ /* 0x004fea000383ffff */
[----:B------:R-:W-:Y:S05]  /*7c50*/  BRA `(.L_x_22) ;  /* 0xffffff9c007c7947 */ /* 0x000fea000383ffff */
.L_x_29:
[----:B-1----:R-:W-:-:S07]  /*7c60*/  MOV R2, UR17 ;  /* 0x0000001100027c02 */ /* 0x002fce0008000f00 */
.L_x_140:
[----:B-1----:R1:W2:Y:S02]  /*7c70*/  SYNCS.PHASECHK.TRANS64.TRYWAIT P0, [R2+URZ+0xd0], R4 ;  /* 0x0000d004020075a7 */ /* 0x0022a400080011ff */
[----:B--2---:R-:W-:Y:S05]  /*7c80*/  @!P0 NANOSLEEP.SYNCS 0x989680 ;  /* 0x009896800000895d */ /* 0x004fea0003900000 */
[----:B------:R-:W2:Y:S02]  /*7c90*/  @!P0 SYNCS.PHASECHK.TRANS64 P0, [R2+URZ+0xd0], R4 ;  /* 0x0000d004020085a7 */ /* 0x000ea400080010ff */
[----:B--2---:R-:W-:Y:S05]  /*7ca0*/  @!P0 BRA `(.L_x_140) ;  /* 0xfffffffc00f08947 */ /* 0x004fea000383ffff */
[----:B------:R-:W-:Y:S05]  /*7cb0*/  BRA `(.L_x_28) ;  /* 0xffffffa000207947 */ /* 0x000fea000383ffff */
.L_x_33:
[----:B-1----:R1:W2:Y:S02]  /*7cc0*/  SYNCS.PHASECHK.TRANS64.TRYWAIT P0, [R2+URZ+0x1e0], R3 ;  /* 0x0001e003020075a7 */ /* 0x0022a400080011ff */
[----:B--2---:R-:W-:Y:S05]  /*7cd0*/  @!P0 NANOSLEEP.SYNCS 0x989680 ;  /* 0x009896800000895d */ /* 0x004fea0003900000 */
[----:B------:R-:W2:Y:S02]  /*7ce0*/  @!P0 SYNCS.PHASECHK.TRANS64 P0, [R2+URZ+0x1e0], R3 ;  /* 0x0001e003020085a7 */ /* 0x000ea400080010ff */
[----:B--2---:R-:W-:Y:S05]  /*7cf0*/  @!P0 BRA `(.L_x_33) ;  /* 0xfffffffc00f08947 */ /* 0x004fea000383ffff */
[----:B------:R-:W-:Y:S05]  /*7d00*/  BRA `(.L_x_141) ;  /* 0xffffffa000ac7947 */ /* 0x000fea000383ffff */
.L_x_37:
[----:B----4-:R-:W-:-:S07]  /*7d10*/  MOV R0, UR5 ;  /* 0x0000000500007c02 */ /* 0x010fce0008000f00 */
.L_x_142:
[----:B-1----:R1:W2:Y:S02]  /*7d20*/  SYNCS.PHASECHK.TRANS64.TRYWAIT P0, [R0+URZ], R2 ;  /* 0x00000002000075a7 */ /* 0x0022a400080011ff */
[----:B--2---:R-:W-:Y:S05]  /*7d30*/  @!P0 NANOSLEEP.SYNCS 0x989680 ;  /* 0x009896800000895d */ /* 0x004fea0003900000 */
[----:B------:R-:W2:Y:S02]  /*7d40*/  @!P0 SYNCS.PHASECHK.TRANS64 P0, [R0+URZ], R2 ;  /* 0x00000002000085a7 */ /* 0x000ea400080010ff */
[----:B--2---:R-:W-:Y:S05]  /*7d50*/  @!P0 BRA `(.L_x_142) ;  /* 0xfffffffc00f08947 */ /* 0x004fea000383ffff */
[----:B------:R-:W-:Y:S05]  /*7d60*/  BRA `(.L_x_143) ;  /* 0xffffffa8001c7947 */ /* 0x000fea000383ffff */
.L_x_38:
[----:B----4-:R-:W-:-:S07]  /*7d70*/  MOV R0, UR5 ;  /* 0x0000000500007c02 */ /* 0x010fce0008000f00 */
.L_x_144:
[----:B-1----:R1:W2:Y:S02]  /*7d80*/  SYNCS.PHASECHK.TRANS64.TRYWAIT P0, [R0+URZ], R3 ;  /* 0x00000003000075a7 */ /* 0x0022a400080011ff */
[----:B--2---:R-:W-:Y:S05]  /*7d90*/  @!P0 NANOSLEEP.SYNCS 0x989680 ;  /* 0x009896800000895d */ /* 0x004fea0003900000 */
[----:B------:R-:W2:Y:S02]  /*7da0*/  @!P0 SYNCS.PHASECHK.TRANS64 P0, [R0+URZ], R3 ;  /* 0x00000003000085a7 */ /* 0x000ea400080010ff */
[----:B--2---:R-:W-:Y:S05]  /*7db0*/  @!P0 BRA `(.L_x_144) ;  /* 0xfffffffc00f08947 */ /* 0x004fea000383ffff */
[----:B------:R-:W-:Y:S05]  /*7dc0*/  BRA `(.L_x_145) ;  /* 0xffffffa800287947 */ /* 0x000fea000383ffff */
.L_x_39:
[----:B----4-:R-:W-:-:S07]  /*7dd0*/  MOV R0, UR5 ;  /* 0x0000000500007c02 */ /* 0x010fce0008000f00 */
.L_x_146:
[----:B-1----:R1:W2:Y:S02]  /*7de0*/  SYNCS.PHASECHK.TRANS64.TRYWAIT P0, [R0+URZ], R3 ;  /* 0x00000003000075a7 */ /* 0x0022a400080011ff */
[----:B--2---:R-:W-:Y:S05]  /*7df0*/  @!P0 NANOSLEEP.SYNCS 0x989680 ;  /* 0x009896800000895d */ /* 0x004fea0003900000 */
[----:B------:R-:W2:Y:S02]  /*7e00*/  @!P0 SYNCS.PHASECHK.TRANS64 P0, [R0+URZ], R3 ;  /* 0x00000003000085a7 */ /* 0x000ea400080010ff */
[----:B--2---:R-:W-:Y:S05]  /*7e10*/  @!P0 BRA `(.L_x_146) ;  /* 0xfffffffc00f08947 */ /* 0x004fea000383ffff */
[----:B------:R-:W-:Y:S05]  /*7e20*/  BRA `(.L_x_147) ;  /* 0xffffffa800347947 */ /* 0x000fea000383ffff */
.L_x_40:
[----:B----4-:R-:W-:-:S07]  /*7e30*/  MOV R0, UR5 ;  /* 0x0000000500007c02 */ /* 0x010fce0008000f00 */
.L_x_148:
[----:B-1----:R1:W2:Y:S02]  /*7e40*/  SYNCS.PHASECHK.TRANS64.TRYWAIT P0, [R0+URZ], R3 ;  /* 0x00000003000075a7 */ /* 0x0022a400080011ff */
[----:B--2---:R-:W-:Y:S05]  /*7e50*/  @!P0 NANOSLEEP.SYNCS 0x989680 ;  /* 0x009896800000895d */ /* 0x004fea0003900000 */
[----:B------:R-:W2:Y:S02]  /*7e60*/  @!P0 SYNCS.PHASECHK.TRANS64 P0, [R0+URZ], R3 ;  /* 0x00000003000085a7 */ /* 0x000ea400080010ff */
[----:B--2---:R-:W-:Y:S05]  /*7e70*/  @!P0 BRA `(.L_x_148) ;  /* 0xfffffffc00f08947 */ /* 0x004fea000383ffff */
[----:B------:R-:W-:Y:S05]  /*7e80*/  BRA `(.L_x_149) ;  /* 0xffffffa800407947 */ /* 0x000fea000383ffff */
.L_x_41:
[----:B----4-:R-:W-:-:S07]  /*7e90*/  MOV R0, UR5 ;  /* 0x0000000500007c02 */ /* 0x010fce0008000f00 */
.L_x_150:
[----:B-1----:R1:W2:Y:S02]  /*7ea0*/  SYNCS.PHASECHK.TRANS64.TRYWAIT P0, [R0+URZ], R3 ;  /* 0x00000003000075a7 */ /* 0x0022a400080011ff */
[----:B--2---:R-:W-:Y:S05]  /*7eb0*/  @!P0 NANOSLEEP.SYNCS 0x989680 ;  /* 0x009896800000895d */ /* 0x004fea0003900000 */
[----:B------:R-:W2:Y:S02]  /*7ec0*/  @!P0 SYNCS.PHASECHK.TRANS64 P0, [R0+URZ], R3 ;  /* 0x00000003000085a7 */ /* 0x000ea400080010ff */
[----:B--2---:R-:W-:Y:S05]  /*7ed0*/  @!P0 BRA `(.L_x_150) ;  /* 0xfffffffc00f08947 */ /* 0x004fea000383ffff */
[----:B------:R-:W-:Y:S05]  /*7ee0*/  BRA `(.L_x_151) ;  /* 0xffffffa8004c7947 */ /* 0x000fea000383ffff */
.L_x_42:
[----:B----4-:R-:W-:-:S07]  /*7ef0*/  MOV R0, UR5 ;  /* 0x0000000500007c02 */ /* 0x010fce0008000f00 */
.L_x_152:
[----:B-1----:R1:W2:Y:S02]  /*7f00*/  SYNCS.PHASECHK.TRANS64.TRYWAIT P0, [R0+URZ], R3 ;  /* 0x00000003000075a7 */ /* 0x0022a400080011ff */
[----:B--2---:R-:W-:Y:S05]  /*7f10*/  @!P0 NANOSLEEP.SYNCS 0x989680 ;  /* 0x009896800000895d */ /* 0x004fea0003900000 */
[----:B------:R-:W2:Y:S02]  /*7f20*/  @!P0 SYNCS.PHASECHK.TRANS64 P0, [R0+URZ], R3 ;  /* 0x00000003000085a7 */ /* 0x000ea400080010ff */
[----:B--2---:R-:W-:Y:S05]  /*7f30*/  @!P0 BRA `(.L_x_152) ;  /* 0xfffffffc00f08947 */ /* 0x004fea000383ffff */
[----:B------:R-:W-:Y:S05]  /*7f40*/  BRA `(.L_x_153) ;  /* 0xffffffa800587947 */ /* 0x000fea000383ffff */
.L_x_43:
[----:B----4-:R-:W-:-:S07]  /*7f50*/  MOV R0, UR5 ;  /* 0x0000000500007c02 */ /* 0x010fce0008000f00 */
.L_x_154:
[----:B-1----:R1:W2:Y:S02]  /*7f60*/  SYNCS.PHASECHK.TRANS64.TRYWAIT P0, [R0+URZ], R3 ;  /* 0x00000003000075a7 */ /* 0x0022a400080011ff */
[----:B--2---:R-:W-:Y:S05]  /*7f70*/  @!P0 NANOSLEEP.SYNCS 0x989680 ;  /* 0x009896800000895d */ /* 0x004fea0003900000 */
[----:B------:R-:W2:Y:S02]  /*7f80*/  @!P0 SYNCS.PHASECHK.TRANS64 P0, [R0+URZ], R3 ;  /* 0x00000003000085a7 */ /* 0x000ea400080010ff */
[----:B--2---:R-:W-:Y:S05]  /*7f90*/  @!P0 BRA `(.L_x_154) ;  /* 0xfffffffc00f08947 */ /* 0x004fea000383ffff */
[----:B------:R-:W-:Y:S05]  /*7fa0*/  BRA `(.L_x_155) ;  /* 0xffffffa800647947 */ /* 0x000fea000383ffff */
.L_x_44:
[----:B----4-:R-:W-:-:S07]  /*7fb0*/  MOV R0, UR5 ;  /* 0x0000000500007c02 */ /* 0x010fce0008000f00 */
.L_x_156:
[----:B-1----:R1:W2:Y:S02]  /*7fc0*/  SYNCS.PHASECHK.TRANS64.TRYWAIT P0, [R0+URZ], R3 ;  /* 0x00000003000075a7 */ /* 0x0022a400080011ff */
[----:B--2---:R-:W-:Y:S05]  /*7fd0*/  @!P0 NANOSLEEP.SYNCS 0x989680 ;  /* 0x009896800000895d */ /* 0x004fea0003900000 */
[----:B------:R-:W2:Y:S02]  /*7fe0*/  @!P0 SYNCS.PHASECHK.TRANS64 P0, [R0+URZ], R3 ;  /* 0x00000003000085a7 */ /* 0x000ea400080010ff */
[----:B--2---:R-:W-:Y:S05]  /*7ff0*/  @!P0 BRA `(.L_x_156) ;  /* 0xfffffffc00f08947 */ /* 0x004fea000383ffff */
[----:B------:R-:W-:Y:S05]  /*8000*/  BRA `(.L_x_157) ;  /* 0xffffffa800707947 */ /* 0x000fea000383ffff */
.L_x_45:
[----:B----4-:R-:W-:-:S07]  /*8010*/  MOV R0, UR5 ;  /* 0x0000000500007c02 */ /* 0x010fce0008000f00 */
.L_x_158:
[----:B-1----:R1:W2:Y:S02]  /*8020*/  SYNCS.PHASECHK.TRANS64.TRYWAIT P0, [R0+URZ], R3 ;  /* 0x00000003000075a7 */ /* 0x0022a400080011ff */
[----:B--2---:R-:W-:Y:S05]  /*8030*/  @!P0 NANOSLEEP.SYNCS 0x989680 ;  /* 0x009896800000895d */ /* 0x004fea0003900000 */
[----:B------:R-:W2:Y:S02]  /*8040*/  @!P0 SYNCS.PHASECHK.TRANS64 P0, [R0+URZ], R3 ;  /* 0x00000003000085a7 */ /* 0x000ea400080010ff */
[----:B--2---:R-:W-:Y:S05]  /*8050*/  @!P0 BRA `(.L_x_158) ;  /* 0xfffffffc00f08947 */ /* 0x004fea000383ffff */
[----:B------:R-:W-:Y:S05]  /*8060*/  BRA `(.L_x_159) ;  /* 0xffffffa8007c7947 */ /* 0x000fea000383ffff */
.L_x_46:
[----:B----4-:R-:W-:-:S07]  /*8070*/  MOV R0, UR5 ;  /* 0x0000000500007c02 */ /* 0x010fce0008000f00 */
.L_x_160:
[----:B-1----:R1:W2:Y:S02]  /*8080*/  SYNCS.PHASECHK.TRANS64.TRYWAIT P0, [R0+URZ], R3 ;  /* 0x00000003000075a7 */ /* 0x0022a400080011ff */
[----:B--2---:R-:W-:Y:S05]  /*8090*/  @!P0 NANOSLEEP.SYNCS 0x989680 ;  /* 0x009896800000895d */ /* 0x004fea0003900000 */
[----:B------:R-:W2:Y:S02]  /*80a0*/  @!P0 SYNCS.PHASECHK.TRANS64 P0, [R0+URZ], R3 ;  /* 0x00000003000085a7 */ /* 0x000ea400080010ff */
[----:B--2---:R-:W-:Y:S05]  /*80b0*/  @!P0 BRA `(.L_x_160) ;  /* 0xfffffffc00f08947 */ /* 0x004fea000383ffff */
[----:B------:R-:W-:Y:S05]  /*80c0*/  BRA `(.L_x_161) ;  /* 0xffffffa800887947 */ /* 0x000fea000383ffff */
.L_x_47:
[----:B----4-:R-:W-:-:S07]  /*80d0*/  MOV R0, UR5 ;  /* 0x0000000500007c02 */ /* 0x010fce0008000f00 */
.L_x_162:
[----:B-1----:R1:W2:Y:S02]  /*80e0*/  SYNCS.PHASECHK.TRANS64.TRYWAIT P0, [R0+URZ], R3 ;  /* 0x00000003000075a7 */ /* 0x0022a400080011ff */
[----:B--2---:R-:W-:Y:S05]  /*80f0*/  @!P0 NANOSLEEP.SYNCS 0x989680 ;  /* 0x009896800000895d */ /* 0x004fea0003900000 */
[----:B------:R-:W2:Y:S02]  /*8100*/  @!P0 SYNCS.PHASECHK.TRANS64 P0, [R0+URZ], R3 ;  /* 0x00000003000085a7 */ /* 0x000ea400080010ff */
[----:B--2---:R-:W-:Y:S05]  /*8110*/  @!P0 BRA `(.L_x_162) ;  /* 0xfffffffc00f08947 */ /* 0x004fea000383ffff */
[----:B------:R-:W-:Y:S05]  /*8120*/  BRA `(.L_x_163) ;  /* 0xffffffa800947947 */ /* 0x000fea000383ffff */
.L_x_48:
[----:B----4-:R-:W-:-:S07]  /*8130*/  MOV R0, UR5 ;  /* 0x0000000500007c02 */ /* 0x010fce0008000f00 */
.L_x_164:
[----:B-1----:R1:W2:Y:S02]  /*8140*/  SYNCS.PHASECHK.TRANS64.TRYWAIT P0, [R0+URZ], R3 ;  /* 0x00000003000075a7 */ /* 0x0022a400080011ff */
[----:B--2---:R-:W-:Y:S05]  /*8150*/  @!P0 NANOSLEEP.SYNCS 0x989680 ;  /* 0x009896800000895d */ /* 0x004fea0003900000 */
[----:B------:R-:W2:Y:S02]  /*8160*/  @!P0 SYNCS.PHASECHK.TRANS64 P0, [R0+URZ], R3 ;  /* 0x00000003000085a7 */ /* 0x000ea400080010ff */
[----:B--2---:R-:W-:Y:S05]  /*8170*/  @!P0 BRA `(.L_x_164) ;  /* 0xfffffffc00f08947 */ /* 0x004fea000383ffff */
[----:B------:R-:W-:Y:S05]  /*8180*/  BRA `(.L_x_165) ;  /* 0xffffffa800a07947 */ /* 0x000fea000383ffff */
.L_x_49:
[----:B----4-:R-:W-:-:S07]  /*8190*/  MOV R0, UR5 ;  /* 0x0000000500007c02 */ /* 0x010fce0008000f00 */
.L_x_166:
[----:B-1----:R1:W2:Y:S02]  /*81a0*/  SYNCS.PHASECHK.TRANS64.TRYWAIT P0, [R0+URZ], R3 ;  /* 0x00000003000075a7 */ /* 0x0022a400080011ff */
[----:B--2---:R-:W-:Y:S05]  /*81b0*/  @!P0 NANOSLEEP.SYNCS 0x989680 ;  /* 0x009896800000895d */ /* 0x004fea0003900000 */
[----:B------:R-:W2:Y:S02]  /*81c0*/  @!P0 SYNCS.PHASECHK.TRANS64 P0, [R0+URZ], R3 ;  /* 0x00000003000085a7 */ /* 0x000ea400080010ff */
[----:B--2---:R-:W-:Y:S05]  /*81d0*/  @!P0 BRA `(.L_x_166) ;  /* 0xfffffffc00f08947 */ /* 0x004fea000383ffff */
[----:B------:R-:W-:Y:S05]  /*81e0*/  BRA `(.L_x_167) ;  /* 0xffffffa800ac7947 */ /* 0x000fea000383ffff */
.L_x_50:
[----:B----4-:R-:W-:-:S07]  /*81f0*/  MOV R0, UR5 ;  /* 0x0000000500007c02 */ /* 0x010fce0008000f00 */
.L_x_168:
[----:B-1----:R1:W2:Y:S02]  /*8200*/  SYNCS.PHASECHK.TRANS64.TRYWAIT P0, [R0+URZ], R3 ;  /* 0x00000003000075a7 */ /* 0x0022a400080011ff */
[----:B--2---:R-:W-:Y:S05]  /*8210*/  @!P0 NANOSLEEP.SYNCS 0x989680 ;  /* 0x009896800000895d */ /* 0x004fea0003900000 */
[----:B------:R-:W2:Y:S02]  /*8220*/  @!P0 SYNCS.PHASECHK.TRANS64 P0, [R0+URZ], R3 ;  /* 0x00000003000085a7 */ /* 0x000ea400080010ff */
[----:B--2---:R-:W-:Y:S05]  /*8230*/  @!P0 BRA `(.L_x_168) ;  /* 0xfffffffc00f08947 */ /* 0x004fea000383ffff */
[----:B------:R-:W-:Y:S05]  /*8240*/  BRA `(.L_x_169) ;  /* 0xffffffa800b87947 */ /* 0x000fea000383ffff */
.L_x_51:
[----:B----4-:R-:W-:-:S07]  /*8250*/  MOV R0, UR5 ;  /* 0x0000000500007c02 */ /* 0x010fce0008000f00 */
.L_x_170:
[----:B-1----:R1:W2:Y:S02]  /*8260*/  SYNCS.PHASECHK.TRANS64.TRYWAIT P0, [R0+URZ], R3 ;  /* 0x00000003000075a7 */ /* 0x0022a400080011ff */
[----:B--2---:R-:W-:Y:S05]  /*8270*/  @!P0 NANOSLEEP.SYNCS 0x989680 ;  /* 0x009896800000895d */ /* 0x004fea0003900000 */
[----:B------:R-:W2:Y:S02]  /*8280*/  @!P0 SYNCS.PHASECHK.TRANS64 P0, [R0+URZ], R3 ;  /* 0x00000003000085a7 */ /* 0x000ea400080010ff */
[----:B--2---:R-:W-:Y:S05]  /*8290*/  @!P0 BRA `(.L_x_170) ;  /* 0xfffffffc00f08947 */ /* 0x004fea000383ffff */
[----:B------:R-:W-:Y:S05]  /*82a0*/  BRA `(.L_x_171) ;  /* 0xffffffa800c47947 */ /* 0x000fea000383ffff */
.L_x_52:
[----:B----4-:R-:W-:-:S07]  /*82b0*/  MOV R0, UR5 ;  /* 0x0000000500007c02 */ /* 0x010fce0008000f00 */
.L_x_172:
[----:B-1----:R1:W2:Y:S02]  /*82c0*/  SYNCS.PHASECHK.TRANS64.TRYWAIT P0, [R0+URZ], R3 ;  /* 0x00000003000075a7 */ /* 0x0022a400080011ff */
[----:B--2---:R-:W-:Y:S05]  /*82d0*/  @!P0 NANOSLEEP.SYNCS 0x989680 ;  /* 0x009896800000895d */ /* 0x004fea0003900000 */
[----:B------:R-:W2:Y:S02]  /*82e0*/  @!P0 SYNCS.PHASECHK.TRANS64 P0, [R0+URZ], R3 ;  /* 0x00000003000085a7 */ /* 0x000ea400080010ff */
[----:B--2---:R-:W-:Y:S05]  /*82f0*/  @!P0 BRA `(.L_x_172) ;  /* 0xfffffffc00f08947 */ /* 0x004fea000383ffff */
[----:B------:R-:W-:Y:S05]  /*8300*/  BRA `(.L_x_173) ;  /* 0xffffffa800d07947 */ /* 0x000fea000383ffff */
.L_x_53:
[----:B----4-:R-:W-:-:S07]  /*8310*/  MOV R0, UR5 ;  /* 0x0000000500007c02 */ /* 0x010fce0008000f00 */
.L_x_174:
[----:B-1----:R1:W2:Y:S02]  /*8320*/  SYNCS.PHASECHK.TRANS64.TRYWAIT P0, [R0+URZ], R3 ;  /* 0x00000003000075a7 */ /* 0x0022a400080011ff */
[----:B--2---:R-:W-:Y:S05]  /*8330*/  @!P0 NANOSLEEP.SYNCS 0x989680 ;  /* 0x009896800000895d */ /* 0x004fea0003900000 */
[----:B------:R-:W2:Y:S02]  /*8340*/  @!P0 SYNCS.PHASECHK.TRANS64 P0, [R0+URZ], R3 ;  /* 0x00000003000085a7 */ /* 0x000ea400080010ff */
[----:B--2---:R-:W-:Y:S05]  /*8350*/  @!P0 BRA `(.L_x_174) ;  /* 0xfffffffc00f08947 */ /* 0x004fea000383ffff */
[----:B------:R-:W-:Y:S05]  /*8360*/  BRA `(.L_x_175) ;  /* 0xffffffa800dc7947 */ /* 0x000fea000383ffff */
.L_x_54:
[----:B----4-:R-:W-:-:S07]  /*8370*/  MOV R0, UR5 ;  /* 0x0000000500007c02 */ /* 0x010fce0008000f00 */
.L_x_176:
[----:B-1----:R1:W2:Y:S02]  /*8380*/  SYNCS.PHASECHK.TRANS64.TRYWAIT P0, [R0+URZ], R3 ;  /* 0x00000003000075a7 */ /* 0x0022a400080011ff */
[----:B--2---:R-:W-:Y:S05]  /*8390*/  @!P0 NANOSLEEP.SYNCS 0x989680 ;  /* 0x009896800000895d */ /* 0x004fea0003900000 */
[----:B------:R-:W2:Y:S02]  /*83a0*/  @!P0 SYNCS.PHASECHK.TRANS64 P0, [R0+URZ], R3 ;  /* 0x00000003000085a7 */ /* 0x000ea400080010ff */
[----:B--2---:R-:W-:Y:S05]  /*83b0*/  @!P0 BRA `(.L_x_176) ;  /* 0xfffffffc00f08947 */ /* 0x004fea000383ffff */
[----:B------:R-:W-:Y:S05]  /*83c0*/  BRA `(.L_x_177) ;  /* 0xffffffa800e87947 */ /* 0x000fea000383ffff */
.L_x_55:
[----:B----4-:R-:W-:-:S07]  /*83d0*/  MOV R0, UR5 ;  /* 0x0000000500007c02 */ /* 0x010fce0008000f00 */
.L_x_178:
[----:B-1----:R1:W2:Y:S02]  /*83e0*/  SYNCS.PHASECHK.TRANS64.TRYWAIT P0, [R0+URZ], R3 ;  /* 0x00000003000075a7 */ /* 0x0022a400080011ff */
[----:B--2---:R-:W-:Y:S05]  /*83f0*/  @!P0 NANOSLEEP.SYNCS 0x989680 ;  /* 0x009896800000895d */ /* 0x004fea0003900000 */
[----:B------:R-:W2:Y:S02]  /*8400*/  @!P0 SYNCS.PHASECHK.TRANS64 P0, [R0+URZ], R3 ;  /* 0x00000003000085a7 */ /* 0x000ea400080010ff */
[----:B--2---:R-:W-:Y:S05]  /*8410*/  @!P0 BRA `(.L_x_178) ;  /* 0xfffffffc00f08947 */ /* 0x004fea000383ffff */
[----:B------:R-:W-:Y:S05]  /*8420*/  BRA `(.L_x_179) ;  /* 0xffffffa800f47947 */ /* 0x000fea000383ffff */
.L_x_56:
[----:B----4-:R-:W-:-:S07]  /*8430*/  MOV R0, UR5 ;  /* 0x0000000500007c02 */ /* 0x010fce0008000f00 */
.L_x_180:
[----:B-1----:R1:W2:Y:S02]  /*8440*/  SYNCS.PHASECHK.TRANS64.TRYWAIT P0, [R0+URZ], R3 ;  /* 0x00000003000075a7 */ /* 0x0022a400080011ff */
[----:B--2---:R-:W-:Y:S05]  /*8450*/  @!P0 NANOSLEEP.SYNCS 0x989680 ;  /* 0x009896800000895d */ /* 0x004fea0003900000 */
[----:B------:R-:W2:Y:S02]  /*8460*/  @!P0 SYNCS.PHASECHK.TRANS64 P0, [R0+URZ], R3 ;  /* 0x00000003000085a7 */ /* 0x000ea400080010ff */
[----:B--2---:R-:W-:Y:S05]  /*8470*/  @!P0 BRA `(.L_x_180) ;  /* 0xfffffffc00f08947 */ /* 0x004fea000383ffff */
[----:B------:R-:W-:Y:S05]  /*8480*/  BRA `(.L_x_181) ;  /* 0xffffffac00007947 */ /* 0x000fea000383ffff */
.L_x_57:
[----:B----4-:R-:W-:-:S07]  /*8490*/  MOV R0, UR5 ;  /* 0x0000000500007c02 */ /* 0x010fce0008000f00 */
.L_x_182:
[----:B-1----:R1:W2:Y:S02]  /*84a0*/  SYNCS.PHASECHK.TRANS64.TRYWAIT P0, [R0+URZ], R3 ;  /* 0x00000003000075a7 */ /* 0x0022a400080011ff */
[----:B--2---:R-:W-:Y:S05]  /*84b0*/  @!P0 NANOSLEEP.SYNCS 0x989680 ;  /* 0x009896800000895d */ /* 0x004fea0003900000 */
[----:B------:R-:W2:Y:S02]  /*84c0*/  @!P0 SYNCS.PHASECHK.TRANS64 P0, [R0+URZ], R3 ;  /* 0x00000003000085a7 */ /* 0x000ea400080010ff */
[----:B--2---:R-:W-:Y:S05]  /*84d0*/  @!P0 BRA `(.L_x_182) ;  /* 0xfffffffc00f08947 */ /* 0x004fea000383ffff */
[----:B------:R-:W-:Y:S05]  /*84e0*/  BRA `(.L_x_183) ;  /* 0xffffffac000c7947 */ /* 0x000fea000383ffff */
.L_x_58:
[----:B----4-:R-:W-:-:S07]  /*84f0*/  MOV R0, UR5 ;  /* 0x0000000500007c02 */ /* 0x010fce0008000f00 */
.L_x_184:
[----:B-1----:R1:W2:Y:S02]  /*8500*/  SYNCS.PHASECHK.TRANS64.TRYWAIT P0, [R0+URZ], R3 ;  /* 0x00000003000075a7 */ /* 0x0022a400080011ff */
[----:B--2---:R-:W-:Y:S05]  /*8510*/  @!P0 NANOSLEEP.SYNCS 0x989680 ;  /* 0x009896800000895d */ /* 0x004fea0003900000 */
[----:B------:R-:W2:Y:S02]  /*8520*/  @!P0 SYNCS.PHASECHK.TRANS64 P0, [R0+URZ], R3 ;  /* 0x00000003000085a7 */ /* 0x000ea400080010ff */
[----:B--2---:R-:W-:Y:S05]  /*8530*/  @!P0 BRA `(.L_x_184) ;  /* 0xfffffffc00f08947 */ /* 0x004fea000383ffff */
[----:B------:R-:W-:Y:S05]  /*8540*/  BRA `(.L_x_185) ;  /* 0xffffffac00187947 */ /* 0x000fea000383ffff */
.L_x_59:
[----:B----4-:R-:W-:-:S07]  /*8550*/  MOV R0, UR5 ;  /* 0x0000000500007c02 */ /* 0x010fce0008000f00 */
.L_x_186:
[----:B-1----:R1:W2:Y:S02]  /*8560*/  SYNCS.PHASECHK.TRANS64.TRYWAIT P0, [R0+URZ], R3 ;  /* 0x00000003000075a7 */ /* 0x0022a400080011ff */
[----:B--2---:R-:W-:Y:S05]  /*8570*/  @!P0 NANOSLEEP.SYNCS 0x989680 ;  /* 0x009896800000895d */ /* 0x004fea0003900000 */
[----:B------:R-:W2:Y:S02]  /*8580*/  @!P0 SYNCS.PHASECHK.TRANS64 P0, [R0+URZ], R3 ;  /* 0x00000003000085a7 */ /* 0x000ea400080010ff */
[----:B--2---:R-:W-:Y:S05]  /*8590*/  @!P0 BRA `(.L_x_186) ;  /* 0xfffffffc00f08947 */ /* 0x004fea000383ffff */
[----:B------:R-:W-:Y:S05]  /*85a0*/  BRA `(.L_x_187) ;  /* 0xffffffac00247947 */ /* 0x000fea000383ffff */
.L_x_60:
[----:B----4-:R-:W-:-:S07]  /*85b0*/  MOV R0, UR5 ;  /* 0x0000000500007c02 */ /* 0x010fce0008000f00 */
.L_x_188:
[----:B-1----:R1:W2:Y:S02]  /*85c0*/  SYNCS.PHASECHK.TRANS64.TRYWAIT P0, [R0+URZ], R3 ;  /* 0x00000003000075a7 */ /* 0x0022a400080011ff */
[----:B--2---:R-:W-:Y:S05]  /*85d0*/  @!P0 NANOSLEEP.SYNCS 0x989680 ;  /* 0x009896800000895d */ /* 0x004fea0003900000 */
[----:B------:R-:W2:Y:S02]  /*85e0*/  @!P0 SYNCS.PHASECHK.TRANS64 P0, [R0+URZ], R3 ;  /* 0x00000003000085a7 */ /* 0x000ea400080010ff */
[----:B--2---:R-:W-:Y:S05]  /*85f0*/  @!P0 BRA `(.L_x_188) ;  /* 0xfffffffc00f08947 */ /* 0x004fea000383ffff */
[----:B------:R-:W-:Y:S05]  /*8600*/  BRA `(.L_x_189) ;  /* 0xffffffac00307947 */ /* 0x000fea000383ffff */
.L_x_61:
[----:B----4-:R-:W-:-:S07]  /*8610*/  MOV R0, UR5 ;  /* 0x0000000500007c02 */ /* 0x010fce0008000f00 */
.L_x_190:
[----:B-1----:R1:W2:Y:S02]  /*8620*/  SYNCS.PHASECHK.TRANS64.TRYWAIT P0, [R0+URZ], R3 ;  /* 0x00000003000075a7 */ /* 0x0022a400080011ff */
[----:B--2---:R-:W-:Y:S05]  /*8630*/  @!P0 NANOSLEEP.SYNCS 0x989680 ;  /* 0x009896800000895d */ /* 0x004fea0003900000 */
[----:B------:R-:W2:Y:S02]  /*8640*/  @!P0 SYNCS.PHASECHK.TRANS64 P0, [R0+URZ], R3 ;  /* 0x00000003000085a7 */ /* 0x000ea400080010ff */
[----:B--2---:R-:W-:Y:S05]  /*8650*/  @!P0 BRA `(.L_x_190) ;  /* 0xfffffffc00f08947 */ /* 0x004fea000383ffff */
[----:B------:R-:W-:Y:S05]  /*8660*/  BRA `(.L_x_191) ;  /* 0xffffffac003c7947 */ /* 0x000fea000383ffff */
.L_x_64:
[----:B-1----:R1:W2:Y:S02]  /*8670*/  SYNCS.PHASECHK.TRANS64.TRYWAIT P0, [R0+URZ+0x240], R4 ;  /* 0x00024004000075a7 */ /* 0x0022a400080011ff */
[----:B--2---:R-:W-:Y:S05]  /*8680*/  @!P0 NANOSLEEP.SYNCS 0x989680 ;  /* 0x009896800000895d */ /* 0x004fea0003900000 */
[----:B------:R-:W2:Y:S02]  /*8690*/  @!P0 SYNCS.PHASECHK.TRANS64 P0, [R0+URZ+0x240], R4 ;  /* 0x00024004000085a7 */ /* 0x000ea400080010ff */
[----:B--2---:R-:W-:Y:S05]  /*86a0*/  @!P0 BRA `(.L_x_64) ;  /* 0xfffffffc00f08947 */ /* 0x004fea000383ffff */
[----:B------:R-:W-:Y:S05]  /*86b0*/  BRA `(.L_x_192) ;  /* 0xffffffac00987947 */ /* 0x000fea000383ffff */
.L_x_65:
[----:B------:R-:W-:-:S07]  /*86c0*/  MOV R0, UR5 ;  /* 0x0000000500007c02 */ /* 0x000fce0008000f00 */
.L_x_193:
[----:B-1----:R1:W2:Y:S02]  /*86d0*/  SYNCS.PHASECHK.TRANS64.TRYWAIT P0, [R0+URZ+0x1f0], R5 ;  /* 0x0001f005000075a7 */ /* 0x0022a400080011ff */
[----:B--2---:R-:W-:Y:S05]  /*86e0*/  @!P0 NANOSLEEP.SYNCS 0x989680 ;  /* 0x009896800000895d */ /* 0x004fea0003900000 */
[----:B------:R-:W2:Y:S02]  /*86f0*/  @!P0 SYNCS.PHASECHK.TRANS64 P0, [R0+URZ+0x1f0], R5 ;  /* 0x0001f005000085a7 */ /* 0x000ea400080010ff */
[----:B--2---:R-:W-:Y:S05]  /*8700*/  @!P0 BRA `(.L_x_193) ;  /* 0xfffffffc00f08947 */ /* 0x004fea000383ffff */
[----:B------:R-:W-:Y:S05]  /*8710*/  BRA `(.L_x_194) ;  /* 0xffffffac00a87947 */ /* 0x000fea000383ffff */
.L_x_66:
[----:B-1----:R1:W2:Y:S02]  /*8720*/  SYNCS.PHASECHK.TRANS64.TRYWAIT P1, [R0+URZ+0x1e0], R4 ;  /* 0x0001e004000075a7 */ /* 0x0022a400080211ff */
[----:B--2---:R-:W-:Y:S05]  /*8730*/  @!P1 NANOSLEEP.SYNCS 0x989680 ;  /* 0x009896800000995d */ /* 0x004fea0003900000 */
[----:B------:R-:W2:Y:S02]  /*8740*/  @!P1 SYNCS.PHASECHK.TRANS64 P1, [R0+URZ+0x1e0], R4 ;  /* 0x0001e004000095a7 */ /* 0x000ea400080210ff */
[----:B--2---:R-:W-:Y:S05]  /*8750*/  @!P1 BRA `(.L_x_66) ;  /* 0xfffffffc00f09947 */ /* 0x004fea000383ffff */
[----:B------:R-:W-:Y:S05]  /*8760*/  BRA `(.L_x_195) ;  /* 0xffffffac00d87947 */ /* 0x000fea000383ffff */
.L_x_69:
[----:B------:R-:W-:-:S07]  /*8770*/  MOV R0, UR5 ;  /* 0x0000000500007c02 */ /* 0x000fce0008000f00 */
.L_x_196:
[----:B-1----:R1:W2:Y:S02]  /*8780*/  SYNCS.PHASECHK.TRANS64.TRYWAIT P0, [R0+URZ+0x1f0], R2 ;  /* 0x0001f002000075a7 */ /* 0x0022a400080011ff */
[----:B--2---:R-:W-:Y:S05]  /*8790*/  @!P0 NANOSLEEP.SYNCS 0x989680 ;  /* 0x009896800000895d */ /* 0x004fea0003900000 */
[----:B------:R-:W2:Y:S02]  /*87a0*/  @!P0 SYNCS.PHASECHK.TRANS64 P0, [R0+URZ+0x1f0], R2 ;  /* 0x0001f002000085a7 */ /* 0x000ea400080010ff */
[----:B--2---:R-:W-:Y:S05]  /*87b0*/  @!P0 BRA `(.L_x_196) ;  /* 0xfffffffc00f08947 */ /* 0x004fea000383ffff */
[----:B------:R-:W-:Y:S05]  /*87c0*/  BRA `(.L_x_68) ;  /* 0xffffffb0002c7947 */ /* 0x000fea000383ffff */
.L_x_76:
[----:B-1----:R1:W2:Y:S02]  /*87d0*/  SYNCS.PHASECHK.TRANS64.TRYWAIT P1, [R0+URZ+0x1e0], R2 ;  /* 0x0001e002000075a7 */ /* 0x0022a400080211ff */
[----:B--2---:R-:W-:Y:S05]  /*87e0*/  @!P1 NANOSLEEP.SYNCS 0x989680 ;  /* 0x009896800000995d */ /* 0x004fea0003900000 */
[----:B------:R-:W2:Y:S02]  /*87f0*/  @!P1 SYNCS.PHASECHK.TRANS64 P1, [R0+URZ+0x1e0], R2 ;  /* 0x0001e002000095a7 */ /* 0x000ea400080210ff */
[----:B--2---:R-:W-:Y:S05]  /*8800*/  @!P1 BRA `(.L_x_76) ;  /* 0xfffffffc00f09947 */ /* 0x004fea000383ffff */
[----:B------:R-:W-:Y:S05]  /*8810*/  BRA `(.L_x_197) ;  /* 0xffffffb400847947 */ /* 0x000fea000383ffff */
.L_x_77:
[----:B------:R-:W-:-:S07]  /*8820*/  MOV R2, UR8 ;  /* 0x0000000800027c02 */ /* 0x000fce0008000f00 */
.L_x_198:
[----:B-1----:R1:W2:Y:S02]  /*8830*/  SYNCS.PHASECHK.TRANS64.TRYWAIT P0, [R2+URZ+0x220], R0 ;  /* 0x00022000020075a7 */ /* 0x0022a400080011ff */
[----:B--2---:R-:W-:Y:S05]  /*8840*/  @!P0 NANOSLEEP.SYNCS 0x989680 ;  /* 0x009896800000895d */ /* 0x004fea0003900000 */
[----:B------:R-:W2:Y:S02]  /*8850*/  @!P0 SYNCS.PHASECHK.TRANS64 P0, [R2+URZ+0x220], R0 ;  /* 0x00022000020085a7 */ /* 0x000ea400080010ff */
[----:B--2---:R-:W-:Y:S05]  /*8860*/  @!P0 BRA `(.L_x_198) ;  /* 0xfffffffc00f08947 */ /* 0x004fea000383ffff */
[----:B------:R-:W-:Y:S05]  /*8870*/  BRA `(.L_x_199) ;  /* 0xffffffb400d47947 */ /* 0x000fea000383ffff */
.L_x_80:
[----:B------:R-:W-:Y:S07]  /*8880*/  MOV R0, UR7 ;  /* 0x0000000700007c02 */ /* 0x000fee0008000f00 */
.L_x_200:
[----:B-1----:R1:W2:Y:S02]  /*8890*/  SYNCS.PHASECHK.TRANS64.TRYWAIT P0, [R0+URZ], R2 ;  /* 0x00000002000075a7 */ /* 0x0022a400080011ff */
[----:B--2---:R-:W-:Y:S05]  /*88a0*/  @!P0 NANOSLEEP.SYNCS 0x989680 ;  /* 0x009896800000895d */ /* 0x004fea0003900000 */
[----:B------:R-:W2:Y:S02]  /*88b0*/  @!P0 SYNCS.PHASECHK.TRANS64 P0, [R0+URZ], R2 ;  /* 0x00000002000085a7 */ /* 0x000ea400080010ff */
[----:B--2---:R-:W-:Y:S05]  /*88c0*/  @!P0 BRA `(.L_x_200) ;  /* 0xfffffffc00f08947 */ /* 0x004fea000383ffff */
[----:B------:R-:W-:Y:S05]  /*88d0*/  BRA `(.L_x_79) ;  /* 0xffffffb400f07947 */ /* 0x000fea000383ffff */
.L_x_83:
[----:B------:R-:W-:-:S07]  /*88e0*/  MOV R0, UR5 ;  /* 0x0000000500007c02 */ /* 0x000fce0008000f00 */
.L_x_201:
[----:B--2---:R2:W3:Y:S02]  /*88f0*/  SYNCS.PHASECHK.TRANS64.TRYWAIT P0, [R0+URZ], R2 ;  /* 0x00000002000075a7 */ /* 0x0044e400080011ff */
[----:B---3--:R-:W-:Y:S05]  /*8900*/  @!P0 NANOSLEEP.SYNCS 0x989680 ;  /* 0x009896800000895d */ /* 0x008fea0003900000 */
[----:B------:R-:W3:Y:S02]  /*8910*/  @!P0 SYNCS.PHASECHK.TRANS64 P0, [R0+URZ], R2 ;  /* 0x00000002000085a7 */ /* 0x000ee400080010ff */
[----:B---3--:R-:W-:Y:S05]  /*8920*/  @!P0 BRA `(.L_x_201) ;  /* 0xfffffffc00f08947 */ /* 0x008fea000383ffff */
[----:B------:R-:W-:Y:S05]  /*8930*/  BRA `(.L_x_202) ;  /* 0xffffffb800a47947 */ /* 0x000fea000383ffff */
.L_x_84:
[----:B------:R-:W-:-:S07]  /*8940*/  MOV R0, UR5 ;  /* 0x0000000500007c02 */ /* 0x000fce0008000f00 */
.L_x_203:
[----:B-1----:R1:W2:Y:S02]  /*8950*/  SYNCS.PHASECHK.TRANS64.TRYWAIT P0, [R0+URZ], R3 ;  /* 0x00000003000075a7 */ /* 0x0022a400080011ff */
[----:B--2---:R-:W-:Y:S05]  /*8960*/  @!P0 NANOSLEEP.SYNCS 0x989680 ;  /* 0x009896800000895d */ /* 0x004fea0003900000 */
[----:B------:R-:W2:Y:S02]  /*8970*/  @!P0 SYNCS.PHASECHK.TRANS64 P0, [R0+URZ], R3 ;  /* 0x00000003000085a7 */ /* 0x000ea400080010ff */
[----:B--2---:R-:W-:Y:S05]  /*8980*/  @!P0 BRA `(.L_x_203) ;  /* 0xfffffffc00f08947 */ /* 0x004fea000383ffff */
[----:B------:R-:W-:Y:S05]  /*8990*/  BRA `(.L_x_204) ;  /* 0xffffffb800b07947 */ /* 0x000fea000383ffff */
.L_x_85:
[----:B------:R-:W-:-:S07]  /*89a0*/  MOV R0, UR5 ;  /* 0x0000000500007c02 */ /* 0x000fce0008000f00 */
.L_x_205:
[----:B-1----:R1:W2:Y:S02]  /*89b0*/  SYNCS.PHASECHK.TRANS64.TRYWAIT P0, [R0+URZ], R3 ;  /* 0x00000003000075a7 */ /* 0x0022a400080011ff */
[----:B--2---:R-:W-:Y:S05]  /*89c0*/  @!P0 NANOSLEEP.SYNCS 0x989680 ;  /* 0x009896800000895d */ /* 0x004fea0003900000 */
[----:B------:R-:W2:Y:S02]  /*89d0*/  @!P0 SYNCS.PHASECHK.TRANS64 P0, [R0+URZ], R3 ;  /* 0x00000003000085a7 */ /* 0x000ea400080010ff */
[----:B--2---:R-:W-:Y:S05]  /*89e0*/  @!P0 BRA `(.L_x_205) ;  /* 0xfffffffc00f08947 */ /* 0x004fea000383ffff */
[----:B------:R-:W-:Y:S05]  /*89f0*/  BRA `(.L_x_206) ;  /* 0xffffffb800bc7947 */ /* 0x000fea000383ffff */
.L_x_86:
[----:B-1----:R-:W-:-:S07]  /*8a00*/  MOV R0, UR7 ;  /* 0x0000000700007c02 */ /* 0x002fce0008000f00 */
.L_x_207:
[----:B-1----:R1:W2:Y:S02]  /*8a10*/  SYNCS.PHASECHK.TRANS64.TRYWAIT P0, [R0+URZ], R2 ;  /* 0x00000002000075a7 */ /* 0x0022a400080011ff */
[----:B--2---:R-:W-:Y:S05]  /*8a20*/  @!P0 NANOSLEEP.SYNCS 0x989680 ;  /* 0x009896800000895d */ /* 0x004fea0003900000 */
[----:B------:R-:W2:Y:S02]  /*8a30*/  @!P0 SYNCS.PHASECHK.TRANS64 P0, [R0+URZ], R2 ;  /* 0x00000002000085a7 */ /* 0x000ea400080010ff */
[----:B--2---:R-:W-:Y:S05]  /*8a40*/  @!P0 BRA `(.L_x_207) ;  /* 0xfffffffc00f08947 */ /* 0x004fea000383ffff */
[----:B------:R-:W-:Y:S05]  /*8a50*/  BRA `(.L_x_208) ;  /* 0xffffffb800c87947 */ /* 0x000fea000383ffff */
.L_x_91:
[----:B--2---:R2:W3:Y:S02]  /*8a60*/  SYNCS.PHASECHK.TRANS64.TRYWAIT P0, [R0+URZ+0x1e0], R2 ;  /* 0x0001e002000075a7 */ /* 0x0044e400080011ff */
[----:B---3--:R-:W-:Y:S05]  /*8a70*/  @!P0 NANOSLEEP.SYNCS 0x989680 ;  /* 0x009896800000895d */ /* 0x008fea0003900000 */
[----:B------:R-:W3:Y:S02]  /*8a80*/  @!P0 SYNCS.PHASECHK.TRANS64 P0, [R0+URZ+0x1e0], R2 ;  /* 0x0001e002000085a7 */ /* 0x000ee400080010ff */
[----:B---3--:R-:W-:Y:S05]  /*8a90*/  @!P0 BRA `(.L_x_91) ;  /* 0xfffffffc00f08947 */ /* 0x008fea000383ffff */
[----:B------:R-:W-:Y:S05]  /*8aa0*/  BRA `(.L_x_209) ;  /* 0xffffffbc00c07947 */ /* 0x000fea000383ffff */
.L_x_94:
[----:B------:R-:W-:Y:S07]  /*8ab0*/  MOV R0, UR7 ;  /* 0x0000000700007c02 */ /* 0x000fee0008000f00 */
.L_x_210:
[----:B--2---:R2:W3:Y:S02]  /*8ac0*/  SYNCS.PHASECHK.TRANS64.TRYWAIT P0, [R0+URZ+0x1d8], R2 ;  /* 0x0001d802000075a7 */ /* 0x0044e400080011ff */
[----:B---3--:R-:W-:Y:S05]  /*8ad0*/  @!P0 NANOSLEEP.SYNCS 0x989680 ;  /* 0x009896800000895d */ /* 0x008fea0003900000 */
[----:B------:R-:W3:Y:S02]  /*8ae0*/  @!P0 SYNCS.PHASECHK.TRANS64 P0, [R0+URZ+0x1d8], R2 ;  /* 0x0001d802000085a7 */ /* 0x000ee400080010ff */
[----:B---3--:R-:W-:Y:S05]  /*8af0*/  @!P0 BRA `(.L_x_210) ;  /* 0xfffffffc00f08947 */ /* 0x008fea000383ffff */
[----:B------:R-:W-:Y:S05]  /*8b00*/  BRA `(.L_x_93) ;  /* 0xffffffc000a07947 */ /* 0x000fea000383ffff */
.L_x_97:
[----:B------:R-:W-:Y:S07]  /*8b10*/  MOV R0, UR15 ;  /* 0x0000000f00007c02 */ /* 0x000fee0008000f00 */
.L_x_211:
[----:B-1----:R1:W2:Y:S02]  /*8b20*/  SYNCS.PHASECHK.TRANS64.TRYWAIT P0, [R0+URZ+0x1b8], R9 ;  /* 0x0001b809000075a7 */ /* 0x0022a400080011ff */
[----:B--2---:R-:W-:Y:S05]  /*8b30*/  @!P0 NANOSLEEP.SYNCS 0x989680 ;  /* 0x009896800000895d */ /* 0x004fea0003900000 */
[----:B------:R-:W2:Y:S02]  /*8b40*/  @!P0 SYNCS.PHASECHK.TRANS64 P0, [R0+URZ+0x1b8], R9 ;  /* 0x0001b809000085a7 */ /* 0x000ea400080010ff */
[----:B--2---:R-:W-:Y:S05]  /*8b50*/  @!P0 BRA `(.L_x_211) ;  /* 0xfffffffc00f08947 */ /* 0x004fea000383ffff */
[----:B------:R-:W-:Y:S05]  /*8b60*/  BRA `(.L_x_212) ;  /* 0xffffffc400187947 */ /* 0x000fea000383ffff */
.L_x_98:
[----:B------:R-:W-:Y:S07]  /*8b70*/  MOV R0, UR13 ;  /* 0x0000000d00007c02 */ /* 0x000fee0008000f00 */
.L_x_213:
[----:B-1----:R1:W2:Y:S02]  /*8b80*/  SYNCS.PHASECHK.TRANS64.TRYWAIT P0, [R0+URZ+0x1b8], R20 ;  /* 0x0001b814000075a7 */ /* 0x0022a400080011ff */
[----:B--2---:R-:W-:Y:S05]  /*8b90*/  @!P0 NANOSLEEP.SYNCS 0x989680 ;  /* 0x009896800000895d */ /* 0x004fea0003900000 */
[----:B------:R-:W2:Y:S02]  /*8ba0*/  @!P0 SYNCS.PHASECHK.TRANS64 P0, [R0+URZ+0x1b8], R20 ;  /* 0x0001b814000085a7 */ /* 0x000ea400080010ff */
[----:B--2---:R-:W-:Y:S05]  /*8bb0*/  @!P0 BRA `(.L_x_213) ;  /* 0xfffffffc00f08947 */ /* 0x004fea000383ffff */
[----:B------:R-:W-:Y:S05]  /*8bc0*/  BRA `(.L_x_214) ;  /* 0xffffffc400b87947 */ /* 0x000fea000383ffff */
.L_x_100:
[----:B------:R-:W-:-:S07]  /*8bd0*/  MOV R0, UR4 ;  /* 0x0000000400007c02 */ /* 0x000fce0008000f00 */
.L_x_215:
[----:B-1----:R1:W3:Y:S02]  /*8be0*/  SYNCS.PHASECHK.TRANS64.TRYWAIT P0, [R0+URZ], R2 ;  /* 0x00000002000075a7 */ /* 0x0022e400080011ff */
[----:B---3--:R-:W-:Y:S05]  /*8bf0*/  @!P0 NANOSLEEP.SYNCS 0x989680 ;  /* 0x009896800000895d */ /* 0x008fea0003900000 */
[----:B------:R-:W3:Y:S02]  /*8c00*/  @!P0 SYNCS.PHASECHK.TRANS64 P0, [R0+URZ], R2 ;  /* 0x00000002000085a7 */ /* 0x000ee400080010ff */
[----:B---3--:R-:W-:Y:S05]  /*8c10*/  @!P0 BRA `(.L_x_215) ;  /* 0xfffffffc00f08947 */ /* 0x008fea000383ffff */
[----:B------:R-:W-:Y:S05]  /*8c20*/  BRA `(.L_x_216) ;  /* 0xffffffc800447947 */ /* 0x000fea000383ffff */
.L_x_101:
[----:B------:R-:W-:-:S07]  /*8c30*/  MOV R0, UR4 ;  /* 0x0000000400007c02 */ /* 0x000fce0008000f00 */
.L_x_217:
[----:B-1----:R1:W3:Y:S02]  /*8c40*/  SYNCS.PHASECHK.TRANS64.TRYWAIT P0, [R0+URZ], R2 ;  /* 0x00000002000075a7 */ /* 0x0022e400080011ff */
[----:B---3--:R-:W-:Y:S05]  /*8c50*/  @!P0 NANOSLEEP.SYNCS 0x989680 ;  /* 0x009896800000895d */ /* 0x008fea0003900000 */
[----:B------:R-:W3:Y:S02]  /*8c60*/  @!P0 SYNCS.PHASECHK.TRANS64 P0, [R0+URZ], R2 ;  /* 0x00000002000085a7 */ /* 0x000ee400080010ff */
[----:B---3--:R-:W-:Y:S05]  /*8c70*/  @!P0 BRA `(.L_x_217) ;  /* 0xfffffffc00f08947 */ /* 0x008fea000383ffff */
[----:B------:R-:W-:Y:S05]  /*8c80*/  BRA `(.L_x_218) ;  /* 0xffffffc800507947 */ /* 0x000fea000383ffff */
.L_x_103:
[----:B--2---:R2:W4:Y:S02]  /*8c90*/  SYNCS.PHASECHK.TRANS64.TRYWAIT P0, [R0+URZ+0x1e0], R2 ;  /* 0x0001e002000075a7 */ /* 0x00452400080011ff */
[----:B----4-:R-:W-:Y:S05]  /*8ca0*/  @!P0 NANOSLEEP.SYNCS 0x989680 ;  /* 0x009896800000895d */ /* 0x010fea0003900000 */
[----:B------:R-:W4:Y:S02]  /*8cb0*/  @!P0 SYNCS.PHASECHK.TRANS64 P0, [R0+URZ+0x1e0], R2 ;  /* 0x0001e002000085a7 */ /* 0x000f2400080010ff */
[----:B----4-:R-:W-:Y:S05]  /*8cc0*/  @!P0 BRA `(.L_x_103) ;  /* 0xfffffffc00f08947 */ /* 0x010fea000383ffff */
[----:B------:R-:W-:Y:S05]  /*8cd0*/  BRA `(.L_x_219) ;  /* 0xffffffcc00407947 */ /* 0x000fea000383ffff */
.L_x_113:
[----:B-1----:R1:W3:Y:S02]  /*8ce0*/  SYNCS.PHASECHK.TRANS64.TRYWAIT P1, [R2+URZ+0x1a0], R4 ;  /* 0x0001a004020075a7 */ /* 0x0022e400080211ff */
[----:B---3--:R-:W-:Y:S05]  /*8cf0*/  @!P1 NANOSLEEP.SYNCS 0x989680 ;  /* 0x009896800000995d */ /* 0x008fea0003900000 */
[----:B------:R-:W3:Y:S02]  /*8d00*/  @!P1 SYNCS.PHASECHK.TRANS64 P1, [R2+URZ+0x1a0], R4 ;  /* 0x0001a004020095a7 */ /* 0x000ee400080210ff */
[----:B---3--:R-:W-:Y:S05]  /*8d10*/  @!P1 BRA `(.L_x_113) ;  /* 0xfffffffc00f09947 */ /* 0x008fea000383ffff */
[----:B------:R-:W-:Y:S05]  /*8d20*/  BRA `(.L_x_112) ;  /* 0xffffffd800407947 */ /* 0x000fea000383ffff */
.L_x_115:
[----:B-1----:R1:W2:Y:S02]  /*8d30*/  SYNCS.PHASECHK.TRANS64.TRYWAIT P0, [R44+URZ+0x200], R3 ;  /* 0x000200032c0075a7 */ /* 0x0022a400080011ff */
[----:B--2---:R-:W-:Y:S05]  /*8d40*/  @!P0 NANOSLEEP.SYNCS 0x989680 ;  /* 0x009896800000895d */ /* 0x004fea0003900000 */
[----:B------:R-:W2:Y:S02]  /*8d50*/  @!P0 SYNCS.PHASECHK.TRANS64 P0, [R44+URZ+0x200], R3 ;  /* 0x000200032c0085a7 */ /* 0x000ea400080010ff */
[----:B--2---:R-:W-:Y:S05]  /*8d60*/  @!P0 BRA `(.L_x_115) ;  /* 0xfffffffc00f08947 */ /* 0x004fea000383ffff */
[----:B------:R-:W-:Y:S05]  /*8d70*/  BRA `(.L_x_114) ;  /* 0xffffffd800907947 */ /* 0x000fea000383ffff */
.L_x_126:
[----:B-1----:R1:W2:Y:S02]  /*8d80*/  SYNCS.PHASECHK.TRANS64.TRYWAIT P0, [R2+URZ+0x1a0], R45 ;  /* 0x0001a02d020075a7 */ /* 0x0022a400080011ff */
[----:B--2---:R-:W-:Y:S05]  /*8d90*/  @!P0 NANOSLEEP.SYNCS 0x989680 ;  /* 0x009896800000895d */ /* 0x004fea0003900000 */
[----:B------:R-:W2:Y:S02]  /*8da0*/  @!P0 SYNCS.PHASECHK.TRANS64 P0, [R2+URZ+0x1a0], R45 ;  /* 0x0001a02d020085a7 */ /* 0x000ea400080010ff */
[----:B--2---:R-:W-:Y:S05]  /*8db0*/  @!P0 BRA `(.L_x_126) ;  /* 0xfffffffc00f08947 */ /* 0x004fea000383ffff */
[----:B------:R-:W-:Y:S05]  /*8dc0*/  BRA `(.L_x_125) ;  /* 0xffffffe000a07947 */ /* 0x000fea000383ffff */
        .weak           $__internal_0_$__cuda_sm10x_tcgen05_guardrail_trap_col_being_dealloced_not_returned_by_alloc
        .type           $__internal_0_$__cuda_sm10x_tcgen05_guardrail_trap_col_being_dealloced_not_returned_by_alloc,@function
        .size           $__internal_0_$__cuda_sm10x_tcgen05_guardrail_trap_col_being_dealloced_not_returned_by_alloc,($__internal_1_$__cuda_sm10x_tcgen05_guardrail_trap_phase_invalid_during_alloc - $__internal_0_$__cuda_sm10x_tcgen05_guardrail_trap_col_being_dealloced_not_returned_by_alloc)
$__internal_0_$__cuda_sm10x_tcgen05_guardrail_trap_col_being_dealloced_not_returned_by_alloc:
[----:B------:R-:W-:Y:S05]  /*8dd0*/  BPT.TRAP 0x1 ;  /* 0x000000040000795c */ /* 0x000fea0000300000 */
[----:B------:R-:W-:-:S04]  /*8de0*/  HFMA2 R3, -RZ, RZ, 0, 0 ;  /* 0x00000000ff037431 */ /* 0x000fc800000001ff */
[----:B------:R-:W-:Y:S05]  /*8df0*/  RET.REL.NODEC R2 `(_ZN7cutlass13device_kernelINS_4gemm6kernel13GemmUniversalIN4cute5tupleIJiiiiEEENS1_10collective13CollectiveMmaINS1_35MainloopSm100TmaUmmaWarpSpecializedILi26ELi2ELi4ENS5_IJNS4_1CILi1EEESB_SB_EEEEENS5_IJNSA_ILi64EEESE_NSA_ILi32EEEEEENS_10bfloat16_tENS5_IJSB_llEEESH_SI_NS4_8TiledMMAINS4_8MMA_AtomIJNS4_20SM100_MMA_F16BF16_SSISH_SH_fLi64ELi64ELNS4_4UMMA5MajorE1ELSN_1ELNSM_7ScaleInE0ELSO_0EEEEEENS4_6LayoutISC_NS5_IJNSA_ILi0EEESS_SS_EEEEENS5_IJNS4_10UnderscoreESV_SV_EEEEENS4_13SM90_TMA_LOADENS4_14ComposedLayoutINS4_7SwizzleILi3ELi4ELi3EEENS4_18smem_ptr_flag_bitsILi16EEENSR_INS5_IJSE_NSA_ILi8EEEEEENS5_IJSB_SE_EEEEEEEvNS4_8identityESY_S18_vS19_EENS_8epilogue10collective18CollectiveEpilogueINS1B_23Sm100TmaWarpSpecializedILi3ELi2ELi16ELb1ELb0EEEJSG_NS5_IJNSR_ISE_SB_EENSR_ISF_SB_EEEEESH_NS5_IJlSB_lEEESH_S1J_NS1B_6fusion15FusionCallbacksIS1F_NS1K_17LinearCombinationISH_fSH_fLNS_15FloatRoundStyleE2EEESG_S1I_JEEENS4_5SM1004TMEM4LOAD26SM100_TMEM_LOAD_16dp256b4xESY_NSZ_INS10_ILi2ELi4ELi3EEES13_NSR_INS5_IJS14_SF_EEENS5_IJSF_SB_EEEEEEENS4_17SM75_U32x4_LDSM_NENS4_14SM90_TMA_STOREES1Y_NS4_17SM90_U32x4_STSM_NENS4_39AutoVectorizingCopyWithAssumedAlignmentILi128EEEEEEvvEEEEvNT_6ParamsE) ;  /* 0xffffff7002807950 */ /* 0x000fea0003c3ffff */
        .weak           $__internal_1_$__cuda_sm10x_tcgen05_guardrail_trap_phase_invalid_during_alloc
        .type           $__internal_1_$__cuda_sm10x_tcgen05_guardrail_trap_phase_invalid_during_alloc,@function
        .size           $__internal_1_$__cuda_sm10x_tcgen05_guardrail_trap_phase_invalid_during_alloc,($__internal_2_$__cuda_sm10x_tcgen05_guardrail_trap_unallocated_columns_being_dealloced - $__internal_1_$__cuda_sm10x_tcgen05_guardrail_trap_phase_invalid_during_alloc)
$__internal_1_$__cuda_sm10x_tcgen05_guardrail_trap_phase_invalid_during_alloc:
[----:B------:R-:W-:Y:S05]  /*8e00*/  BPT.TRAP 0x1 ;  /* 0x000000040000795c */ /* 0x000fea0000300000 */
[----:B------:R-:W-:-:S04]  /*8e10*/  MOV R3, 0x0 ;  /* 0x0000000000037802 */ /* 0x000fc80000000f00 */
[----:B------:R-:W-:Y:S05]  /*8e20*/  RET.REL.NODEC R2 `(_ZN7cutlass13device_kernelINS_4gemm6kernel13GemmUniversalIN4cute5tupleIJiiiiEEENS1_10collective13CollectiveMmaINS1_35MainloopSm100TmaUmmaWarpSpecializedILi26ELi2ELi4ENS5_IJNS4_1CILi1EEESB_SB_EEEEENS5_IJNSA_ILi64EEESE_NSA_ILi32EEEEEENS_10bfloat16_tENS5_IJSB_llEEESH_SI_NS4_8TiledMMAINS4_8MMA_AtomIJNS4_20SM100_MMA_F16BF16_SSISH_SH_fLi64ELi64ELNS4_4UMMA5MajorE1ELSN_1ELNSM_7ScaleInE0ELSO_0EEEEEENS4_6LayoutISC_NS5_IJNSA_ILi0EEESS_SS_EEEEENS5_IJNS4_10UnderscoreESV_SV_EEEEENS4_13SM90_TMA_LOADENS4_14ComposedLayoutINS4_7SwizzleILi3ELi4ELi3EEENS4_18smem_ptr_flag_bitsILi16EEENSR_INS5_IJSE_NSA_ILi8EEEEEENS5_IJSB_SE_EEEEEEEvNS4_8identityESY_S18_vS19_EENS_8epilogue10collective18CollectiveEpilogueINS1B_23Sm100TmaWarpSpecializedILi3ELi2ELi16ELb1ELb0EEEJSG_NS5_IJNSR_ISE_SB_EENSR_ISF_SB_EEEEESH_NS5_IJlSB_lEEESH_S1J_NS1B_6fusion15FusionCallbacksIS1F_NS1K_17LinearCombinationISH_fSH_fLNS_15FloatRoundStyleE2EEESG_S1I_JEEENS4_5SM1004TMEM4LOAD26SM100_TMEM_LOAD_16dp256b4xESY_NSZ_INS10_ILi2ELi4ELi3EEES13_NSR_INS5_IJS14_SF_EEENS5_IJSF_SB_EEEEEEENS4_17SM75_U32x4_LDSM_NENS4_14SM90_TMA_STOREES1Y_NS4_17SM90_U32x4_STSM_NENS4_39AutoVectorizingCopyWithAssumedAlignmentILi128EEEEEEvvEEEEvNT_6ParamsE) ;  /* 0xffffff7002747950 */ /* 0x000fea0003c3ffff */
        .weak           $__internal_2_$__cuda_sm10x_tcgen05_guardrail_trap_unallocated_columns_being_dealloced
        .type           $__internal_2_$__cuda_sm10x_tcgen05_guardrail_trap_unallocated_columns_being_dealloced,@function
        .size           $__internal_2_$__cuda_sm10x_tcgen05_guardrail_trap_unallocated_columns_being_dealloced,(.L_x_221 - $__internal_2_$__cuda_sm10x_tcgen05_guardrail_trap_unallocated_columns_being_dealloced)
$__internal_2_$__cuda_sm10x_tcgen05_guardrail_trap_unallocated_columns_being_dealloced:
[----:B------:R-:W-:Y:S05]  /*8e30*/  BPT.TRAP 0x1 ;  /* 0x000000040000795c */ /* 0x000fea0000300000 */
[----:B------:R-:W-:-:S04]  /*8e40*/  HFMA2 R3, -RZ, RZ, 0, 0 ;  /* 0x00000000ff037431 */ /* 0x000fc800000001ff */
[----:B------:R-:W-:Y:S05]  /*8e50*/  RET.REL.NODEC R2 `(_ZN7cutlass13device_kernelINS_4gemm6kernel13GemmUniversalIN4cute5tupleIJiiiiEEENS1_10collective13CollectiveMmaINS1_35MainloopSm100TmaUmmaWarpSpecializedILi26ELi2ELi4ENS5_IJNS4_1CILi1EEESB_SB_EEEEENS5_IJNSA_ILi64EEESE_NSA_ILi32EEEEEENS_10bfloat16_tENS5_IJSB_llEEESH_SI_NS4_8TiledMMAINS4_8MMA_AtomIJNS4_20SM100_MMA_F16BF16_SSISH_SH_fLi64ELi64ELNS4_4UMMA5MajorE1ELSN_1ELNSM_7ScaleInE0ELSO_0EEEEEENS4_6LayoutISC_NS5_IJNSA_ILi0EEESS_SS_EEEEENS5_IJNS4_10UnderscoreESV_SV_EEEEENS4_13SM90_TMA_LOADENS4_14ComposedLayoutINS4_7SwizzleILi3ELi4ELi3EEENS4_18smem_ptr_flag_bitsILi16EEENSR_INS5_IJSE_NSA_ILi8EEEEEENS5_IJSB_SE_EEEEEEEvNS4_8identityESY_S18_vS19_EENS_8epilogue10collective18CollectiveEpilogueINS1B_23Sm100TmaWarpSpecializedILi3ELi2ELi16ELb1ELb0EEEJSG_NS5_IJNSR_ISE_SB_EENSR_ISF_SB_EEEEESH_NS5_IJlSB_lEEESH_S1J_NS1B_6fusion15FusionCallbacksIS1F_NS1K_17LinearCombinationISH_fSH_fLNS_15FloatRoundStyleE2EEESG_S1I_JEEENS4_5SM1004TMEM4LOAD26SM100_TMEM_LOAD_16dp256b4xESY_NSZ_INS10_ILi2ELi4ELi3EEES13_NSR_INS5_IJS14_SF_EEENS5_IJSF_SB_EEEEEEENS4_17SM75_U32x4_LDSM_NENS4_14SM90_TMA_STOREES1Y_NS4_17SM90_U32x4_STSM_NENS4_39AutoVectorizingCopyWithAssumedAlignmentILi128EEEEEEvvEEEEvNT_6ParamsE) ;  /* 0xffffff7002687950 */ /* 0x000fea0003c3ffff */
.L_x_220:
[----:B------:R-:W-:-:S00]  /*8e60*/  BRA `(.L_x_220) ;  /* 0xfffffffc00fc7947 */ /* 0x000fc0000383ffff */
[----:B------:R-:W-:-:S00]  /*8e70*/  NOP ;  /* 0x0000000000007918 */ /* 0x000fc00000000000 */
        /* <DEDUP_REMOVED lines=8> */
.L_x_221:


//--------------------- .nv.global.init           --------------------------
	.section	.nv.global.init,"aw",@progbits
.nv.global.init:
	.type		$str$27,@object
	.size		$str$27,($str$28 - $str$27)
$str$27:
        /*0000*/ 	.byte	0x28, 0x61, 0x64, 0x64, 0x72, 0x65, 0x73, 0x73, 0x20, 0x26, 0x20, 0x6d, 0x61, 0x73, 0x6b, 0x29
        /*0010*/ 	.byte	0x20, 0x3d, 0x3d, 0x20, 0x30, 0x00
	.type		$str$28,@object
	.size		$str$28,($str$26 - $str$28)
$str$28:
        /*0016*/ 	.byte	0x2f, 0x74, 0x6d, 0x70, 0x2f, 0x63, 0x75, 0x74, 0x6c, 0x61, 0x73, 0x73, 0x5f, 0x73, 0x77, 0x65
        /*0026*/ 	.byte	0x65, 0x70, 0x5f, 0x73, 0x72, 0x63, 0x2f, 0x69, 0x6e, 0x63, 0x6c, 0x75, 0x64, 0x65, 0x2f, 0x63
        /*0036*/ 	.byte	0x75, 0x74, 0x65, 0x2f, 0x70, 0x6f, 0x69, 0x6e, 0x74, 0x65, 0x72, 0x5f, 0x66, 0x6c, 0x61, 0x67
        /*0046*/ 	.byte	0x67, 0x65, 0x64, 0x2e, 0x68, 0x70, 0x70, 0x00
	.type		$str$26,@object
	.size		$str$26,($str$25 - $str$26)
$str$26:
        /*004e*/ 	.byte	0x2f, 0x74, 0x6d, 0x70, 0x2f, 0x63, 0x75, 0x74, 0x6c, 0x61, 0x73, 0x73, 0x5f, 0x73, 0x77, 0x65
        /*005e*/ 	.byte	0x65, 0x70, 0x5f, 0x73, 0x72, 0x63, 0x2f, 0x69, 0x6e, 0x63, 0x6c, 0x75, 0x64, 0x65, 0x2f, 0x63
        /*006e*/ 	.byte	0x75, 0x74, 0x65, 0x2f, 0x61, 0x74, 0x6f, 0x6d, 0x2f, 0x63, 0x6f, 0x70, 0x79, 0x5f, 0x74, 0x72
        /*007e*/ 	.byte	0x61, 0x69, 0x74, 0x73, 0x5f, 0x73, 0x6d, 0x31, 0x30, 0x30, 0x2e, 0x68, 0x70, 0x70, 0x00
	.type		$str$25,@object
	.size		$str$25,(__unnamed_1 - $str$25)
$str$25:
        /*008d*/ 	.byte	0x28, 0x28, 0x75, 0x69, 0x6e, 0x74, 0x33, 0x32, 0x5f, 0x74, 0x28, 0x74, 0x68, 0x72, 0x65, 0x61
        /*009d*/ 	.byte	0x64, 0x49, 0x64, 0x78, 0x2e, 0x78, 0x29, 0x20, 0x2f, 0x20, 0x33, 0x32, 0x29, 0x20, 0x25, 0x20
        /*00ad*/ 	.byte	0x34, 0x29, 0x20, 0x3d, 0x3d, 0x20, 0x28, 0x28, 0x28, 0x74, 0x6d, 0x65, 0x6d, 0x5f, 0x61, 0x64
        /*00bd*/ 	.byte	0x64, 0x72, 0x20, 0x3e, 0x3e, 0x20, 0x31, 0x36, 0x29, 0x20, 0x2f, 0x20, 0x33, 0x32, 0x29, 0x20
        /*00cd*/ 	.byte	0x25, 0x20, 0x34, 0x29, 0x00
	.type		__unnamed_1,@object
	.size		__unnamed_1,(__unnamed_2 - __unnamed_1)
__unnamed_1:
        /*00d2*/ 	.byte	0x61, 0x75, 0x74, 0x6f, 0x20, 0x63, 0x75, 0x74, 0x65, 0x3a, 0x3a, 0x61, 0x73, 0x5f, 0x70, 0x6f
        /* <DEDUP_REMOVED lines=24> */
        /*0262*/ 	.byte	0x30, 0x34, 0x38, 0x3e, 0x3e, 0x3e, 0x3e, 0x5d, 0x00
	.type		__unnamed_2,@object
	.size		__unnamed_2,(.L_2 - __unnamed_2)
__unnamed_2:
        /* <DEDUP_REMOVED lines=45> */
        /*053b*/ 	.byte	0x3e, 0x3e, 0x3e, 0x5d, 0x00
.L_2:


//--------------------- .nv.shared._ZN7cutlass13device_kernelINS_4gemm6kernel13GemmUniversalIN4cute5tupleIJiiiiEEENS1_10collective13CollectiveMmaINS1_35MainloopSm100TmaUmmaWarpSpecializedILi26ELi2ELi4ENS5_IJNS4_1CILi1EEESB_SB_EEEEENS5_IJNSA_ILi64EEESE_NSA_ILi32EEEEEENS_10bfloat16_tENS5_IJSB_llEEESH_SI_NS4_8TiledMMAINS4_8MMA_AtomIJNS4_20SM100_MMA_F16BF16_SSISH_SH_fLi64ELi64ELNS4_4UMMA5MajorE1ELSN_1ELNSM_7ScaleInE0ELSO_0EEEEEENS4_6LayoutISC_NS5_IJNSA_ILi0EEESS_SS_EEEEENS5_IJNS4_10UnderscoreESV_SV_EEEEENS4_13SM90_TMA_LOADENS4_14ComposedLayoutINS4_7SwizzleILi3ELi4ELi3EEENS4_18smem_ptr_flag_bitsILi16EEENSR_INS5_IJSE_NSA_ILi8EEEEEENS5_IJSB_SE_EEEEEEEvNS4_8identityESY_S18_vS19_EENS_8epilogue10collective18CollectiveEpilogueINS1B_23Sm100TmaWarpSpecializedILi3ELi2ELi16ELb1ELb0EEEJSG_NS5_IJNSR_ISE_SB_EENSR_ISF_SB_EEEEESH_NS5_IJlSB_lEEESH_S1J_NS1B_6fusion15FusionCallbacksIS1F_NS1K_17LinearCombinationISH_fSH_fLNS_15FloatRoundStyleE2EEESG_S1I_JEEENS4_5SM1004TMEM4LOAD26SM100_TMEM_LOAD_16dp256b4xESY_NSZ_INS10_ILi2ELi4ELi3EEES13_NSR_INS5_IJS14_SF_EEENS5_IJSF_SB_EEEEEEENS4_17SM75_U32x4_LDSM_NENS4_14SM90_TMA_STOREES1Y_NS4_17SM90_U32x4_STSM_NENS4_39AutoVectorizingCopyWithAssumedAlignmentILi128EEEEEEvvEEEEvNT_6ParamsE --------------------------
	.section	.nv.shared._ZN7cutlass13device_kernelINS_4gemm6kernel13GemmUniversalIN4cute5tupleIJiiiiEEENS1_10collective13CollectiveMmaINS1_35MainloopSm100TmaUmmaWarpSpecializedILi26ELi2ELi4ENS5_IJNS4_1CILi1EEESB_SB_EEEEENS5_IJNSA_ILi64EEESE_NSA_ILi32EEEEEENS_10bfloat16_tENS5_IJSB_llEEESH_SI_NS4_8TiledMMAINS4_8MMA_AtomIJNS4_20SM100_MMA_F16BF16_SSISH_SH_fLi64ELi64ELNS4_4UMMA5MajorE1ELSN_1ELNSM_7ScaleInE0ELSO_0EEEEEENS4_6LayoutISC_NS5_IJNSA_ILi0EEESS_SS_EEEEENS5_IJNS4_10UnderscoreESV_SV_EEEEENS4_13SM90_TMA_LOADENS4_14ComposedLayoutINS4_7SwizzleILi3ELi4ELi3EEENS4_18smem_ptr_flag_bitsILi16EEENSR_INS5_IJSE_NSA_ILi8EEEEEENS5_IJSB_SE_EEEEEEEvNS4_8identityESY_S18_vS19_EENS_8epilogue10collective18CollectiveEpilogueINS1B_23Sm100TmaWarpSpecializedILi3ELi2ELi16ELb1ELb0EEEJSG_NS5_IJNSR_ISE_SB_EENSR_ISF_SB_EEEEESH_NS5_IJlSB_lEEESH_S1J_NS1B_6fusion15FusionCallbacksIS1F_NS1K_17LinearCombinationISH_fSH_fLNS_15FloatRoundStyleE2EEESG_S1I_JEEENS4_5SM1004TMEM4LOAD26SM100_TMEM_LOAD_16dp256b4xESY_NSZ_INS10_ILi2ELi4ELi3EEES13_NSR_INS5_IJS14_SF_EEENS5_IJSF_SB_EEEEEEENS4_17SM75_U32x4_LDSM_NENS4_14SM90_TMA_STOREES1Y_NS4_17SM90_U32x4_STSM_NENS4_39AutoVectorizingCopyWithAssumedAlignmentILi128EEEEEEvvEEEEvNT_6ParamsE,"aw",@nobits
	.sectionflags	@""
	.align	16
	.zero		1024


//--------------------- .nv.shared.reserved.0     --------------------------
	.section	.nv.shared.reserved.0,"aw",@nobits
	.weak		__nv_reservedSMEM_offset_0_alias
	.size		__nv_reservedSMEM_offset_0_alias, 0, 64
	.other		__nv_reservedSMEM_offset_0_alias,@"STO_CUDA_RESERVED_SHARED STV_DEFAULT"
__nv_reservedSMEM_offset_0_alias:
	.zero		0
.nv.shared.reserved.0:
	.zero		64
	.weak		__nv_reservedSMEM_tcgen05_partition
	.type		__nv_reservedSMEM_tcgen05_partition,@object
	.size		__nv_reservedSMEM_tcgen05_partition,(.L_0 - __nv_reservedSMEM_tcgen05_partition)
__nv_reservedSMEM_tcgen05_partition:
	.zero		32
.L_0:


//--------------------- .nv.global                --------------------------
	.section	.nv.global,"aw",@nobits
.nv.global:
	.type		_ZN40_INTERNAL_f1a6b182_4_k_cu_d8c70bef_246374cute1_E,@object
	.size		_ZN40_INTERNAL_f1a6b182_4_k_cu_d8c70bef_246374cute1_E,(_ZN40_INTERNAL_f1a6b182_4_k_cu_d8c70bef_246374cuda3std3__45__cpo6cbeginE - _ZN40_INTERNAL_f1a6b182_4_k_cu_d8c70bef_246374cute1_E)
_ZN40_INTERNAL_f1a6b182_4_k_cu_d8c70bef_246374cute1_E:
	.zero		1
	.type		_ZN40_INTERNAL_f1a6b182_4_k_cu_d8c70bef_246374cuda3std3__45__cpo6cbeginE,@object
	.size		_ZN40_INTERNAL_f1a6b182_4_k_cu_d8c70bef_246374cuda3std3__45__cpo6cbeginE,(_ZN40_INTERNAL_f1a6b182_4_k_cu_d8c70bef_246374cuda3std3__48in_placeE - _ZN40_INTERNAL_f1a6b182_4_k_cu_d8c70bef_246374cuda3std3__45__cpo6cbeginE)
_ZN40_INTERNAL_f1a6b182_4_k_cu_d8c70bef_246374cuda3std3__45__cpo6cbeginE:
	.zero		1
	.type		_ZN40_INTERNAL_f1a6b182_4_k_cu_d8c70bef_246374cuda3std3__48in_placeE,@object
	.size		_ZN40_INTERNAL_f1a6b182_4_k_cu_d8c70bef_246374cuda3std3__48in_placeE,(_ZN40_INTERNAL_f1a6b182_4_k_cu_d8c70bef_246374cuda3std6ranges3__45__cpo9iter_moveE - _ZN40_INTERNAL_f1a6b182_4_k_cu_d8c70bef_246374cuda3std3__48in_placeE)
_ZN40_INTERNAL_f1a6b182_4_k_cu_d8c70bef_246374cuda3std3__48in_placeE:
	.zero		1
	.type		_ZN40_INTERNAL_f1a6b182_4_k_cu_d8c70bef_246374cuda3std6ranges3__45__cpo9iter_moveE,@object
	.size		_ZN40_INTERNAL_f1a6b182_4_k_cu_d8c70bef_246374cuda3std6ranges3__45__cpo9iter_moveE,(_ZN40_INTERNAL_f1a6b182_4_k_cu_d8c70bef_246374cuda3std3__45__cpo5beginE - _ZN40_INTERNAL_f1a6b182_4_k_cu_d8c70bef_246374cuda3std6ranges3__45__cpo9iter_moveE)
_ZN40_INTERNAL_f1a6b182_4_k_cu_d8c70bef_246374cuda3std6ranges3__45__cpo9iter_moveE:
	.zero		1
	.type		_ZN40_INTERNAL_f1a6b182_4_k_cu_d8c70bef_246374cuda3std3__45__cpo5beginE,@object
	.size		_ZN40_INTERNAL_f1a6b182_4_k_cu_d8c70bef_246374cuda3std3__45__cpo5beginE,(_ZN40_INTERNAL_f1a6b182_4_k_cu_d8c70bef_246374cuda3std3__442_GLOBAL__N__f1a6b182_4_k_cu_d8c70bef_246376ignoreE - _ZN40_INTERNAL_f1a6b182_4_k_cu_d8c70bef_246374cuda3std3__45__cpo5beginE)
_ZN40_INTERNAL_f1a6b182_4_k_cu_d8c70bef_246374cuda3std3__45__cpo5beginE:
	.zero		1
	.type		_ZN40_INTERNAL_f1a6b182_4_k_cu_d8c70bef_246374cuda3std3__442_GLOBAL__N__f1a6b182_4_k_cu_d8c70bef_246376ignoreE,@object
	.size		_ZN40_INTERNAL_f1a6b182_4_k_cu_d8c70bef_246374cuda3std3__442_GLOBAL__N__f1a6b182_4_k_cu_d8c70bef_246376ignoreE,(_ZN40_INTERNAL_f1a6b182_4_k_cu_d8c70bef_246374cute7productE - _ZN40_INTERNAL_f1a6b182_4_k_cu_d8c70bef_246374cuda3std3__442_GLOBAL__N__f1a6b182_4_k_cu_d8c70bef_246376ignoreE)
_ZN40_INTERNAL_f1a6b182_4_k_cu_d8c70bef_246374cuda3std3__442_GLOBAL__N__f1a6b182_4_k_cu_d8c70bef_246376ignoreE:
	.zero		1
	.type		_ZN40_INTERNAL_f1a6b182_4_k_cu_d8c70bef_246374cute7productE,@object
	.size		_ZN40_INTERNAL_f1a6b182_4_k_cu_d8c70bef_246374cute7productE,(_ZN40_INTERNAL_f1a6b182_4_k_cu_d8c70bef_246374cuda3std3__45__cpo3endE - _ZN40_INTERNAL_f1a6b182_4_k_cu_d8c70bef_246374cute7productE)
_ZN40_INTERNAL_f1a6b182_4_k_cu_d8c70bef_246374cute7productE:
	.zero		1
	.type		_ZN40_INTERNAL_f1a6b182_4_k_cu_d8c70bef_246374cuda3std3__45__cpo3endE,@object
	.size		_ZN40_INTERNAL_f1a6b182_4_k_cu_d8c70bef_246374cuda3std3__45__cpo3endE,(_ZN40_INTERNAL_f1a6b182_4_k_cu_d8c70bef_246374cuda3std3__419piecewise_constructE - _ZN40_INTERNAL_f1a6b182_4_k_cu_d8c70bef_246374cuda3std3__45__cpo3endE)
_ZN40_INTERNAL_f1a6b182_4_k_cu_d8c70bef_246374cuda3std3__45__cpo3endE:
	.zero		1
	.type		_ZN40_INTERNAL_f1a6b182_4_k_cu_d8c70bef_246374cuda3std3__419piecewise_constructE,@object
	.size		_ZN40_INTERNAL_f1a6b182_4_k_cu_d8c70bef_246374cuda3std3__419piecewise_constructE,(_ZN40_INTERNAL_f1a6b182_4_k_cu_d8c70bef_246374cuda3std3__45__cpo4cendE - _ZN40_INTERNAL_f1a6b182_4_k_cu_d8c70bef_246374cuda3std3__419piecewise_constructE)
_ZN40_INTERNAL_f1a6b182_4_k_cu_d8c70bef_246374cuda3std3__419piecewise_constructE:
	.zero		1
	.type		_ZN40_INTERNAL_f1a6b182_4_k_cu_d8c70bef_246374cuda3std3__45__cpo4cendE,@object
	.size		_ZN40_INTERNAL_f1a6b182_4_k_cu_d8c70bef_246374cuda3std3__45__cpo4cendE,(_ZN40_INTERNAL_f1a6b182_4_k_cu_d8c70bef_246374cuda3std6ranges3__45__cpo4swapE - _ZN40_INTERNAL_f1a6b182_4_k_cu_d8c70bef_246374cuda3std3__45__cpo4cendE)
_ZN40_INTERNAL_f1a6b182_4_k_cu_d8c70bef_246374cuda3std3__45__cpo4cendE:
	.zero		1
	.type		_ZN40_INTERNAL_f1a6b182_4_k_cu_d8c70bef_246374cuda3std6ranges3__45__cpo4swapE,@object
	.size		_ZN40_INTERNAL_f1a6b182_4_k_cu_d8c70bef_246374cuda3std6ranges3__45__cpo4swapE,(.L_10 - _ZN40_INTERNAL_f1a6b182_4_k_cu_d8c70bef_246374cuda3std6ranges3__45__cpo4swapE)
_ZN40_INTERNAL_f1a6b182_4_k_cu_d8c70bef_246374cuda3std6ranges3__45__cpo4swapE:
	.zero		1
.L_10:


//--------------------- .nv.constant0._ZN7cutlass13device_kernelINS_4gemm6kernel13GemmUniversalIN4cute5tupleIJiiiiEEENS1_10collective13CollectiveMmaINS1_35MainloopSm100TmaUmmaWarpSpecializedILi26ELi2ELi4ENS5_IJNS4_1CILi1EEESB_SB_EEEEENS5_IJNSA_ILi64EEESE_NSA_ILi32EEEEEENS_10bfloat16_tENS5_IJSB_llEEESH_SI_NS4_8TiledMMAINS4_8MMA_AtomIJNS4_20SM100_MMA_F16BF16_SSISH_SH_fLi64ELi64ELNS4_4UMMA5MajorE1ELSN_1ELNSM_7ScaleInE0ELSO_0EEEEEENS4_6LayoutISC_NS5_IJNSA_ILi0EEESS_SS_EEEEENS5_IJNS4_10UnderscoreESV_SV_EEEEENS4_13SM90_TMA_LOADENS4_14ComposedLayoutINS4_7SwizzleILi3ELi4ELi3EEENS4_18smem_ptr_flag_bitsILi16EEENSR_INS5_IJSE_NSA_ILi8EEEEEENS5_IJSB_SE_EEEEEEEvNS4_8identityESY_S18_vS19_EENS_8epilogue10collective18CollectiveEpilogueINS1B_23Sm100TmaWarpSpecializedILi3ELi2ELi16ELb1ELb0EEEJSG_NS5_IJNSR_ISE_SB_EENSR_ISF_SB_EEEEESH_NS5_IJlSB_lEEESH_S1J_NS1B_6fusion15FusionCallbacksIS1F_NS1K_17LinearCombinationISH_fSH_fLNS_15FloatRoundStyleE2EEESG_S1I_JEEENS4_5SM1004TMEM4LOAD26SM100_TMEM_LOAD_16dp256b4xESY_NSZ_INS10_ILi2ELi4ELi3EEES13_NSR_INS5_IJS14_SF_EEENS5_IJSF_SB_EEEEEEENS4_17SM75_U32x4_LDSM_NENS4_14SM90_TMA_STOREES1Y_NS4_17SM90_U32x4_STSM_NENS4_39AutoVectorizingCopyWithAssumedAlignmentILi128EEEEEEvvEEEEvNT_6ParamsE --------------------------
	.section	.nv.constant0._ZN7cutlass13device_kernelINS_4gemm6kernel13GemmUniversalIN4cute5tupleIJiiiiEEENS1_10collective13CollectiveMmaINS1_35MainloopSm100TmaUmmaWarpSpecializedILi26ELi2ELi4ENS5_IJNS4_1CILi1EEESB_SB_EEEEENS5_IJNSA_ILi64EEESE_NSA_ILi32EEEEEENS_10bfloat16_tENS5_IJSB_llEEESH_SI_NS4_8TiledMMAINS4_8MMA_AtomIJNS4_20SM100_MMA_F16BF16_SSISH_SH_fLi64ELi64ELNS4_4UMMA5MajorE1ELSN_1ELNSM_7ScaleInE0ELSO_0EEEEEENS4_6LayoutISC_NS5_IJNSA_ILi0EEESS_SS_EEEEENS5_IJNS4_10UnderscoreESV_SV_EEEEENS4_13SM90_TMA_LOADENS4_14ComposedLayoutINS4_7SwizzleILi3ELi4ELi3EEENS4_18smem_ptr_flag_bitsILi16EEENSR_INS5_IJSE_NSA_ILi8EEEEEENS5_IJSB_SE_EEEEEEEvNS4_8identityESY_S18_vS19_EENS_8epilogue10collective18CollectiveEpilogueINS1B_23Sm100TmaWarpSpecializedILi3ELi2ELi16ELb1ELb0EEEJSG_NS5_IJNSR_ISE_SB_EENSR_ISF_SB_EEEEESH_NS5_IJlSB_lEEESH_S1J_NS1B_6fusion15FusionCallbacksIS1F_NS1K_17LinearCombinationISH_fSH_fLNS_15FloatRoundStyleE2EEESG_S1I_JEEENS4_5SM1004TMEM4LOAD26SM100_TMEM_LOAD_16dp256b4xESY_NSZ_INS10_ILi2ELi4ELi3EEES13_NSR_INS5_IJS14_SF_EEENS5_IJSF_SB_EEEEEEENS4_17SM75_U32x4_LDSM_NENS4_14SM90_TMA_STOREES1Y_NS4_17SM90_U32x4_STSM_NENS4_39AutoVectorizingCopyWithAssumedAlignmentILi128EEEEEEvvEEEEvNT_6ParamsE,"a",@progbits
	.sectionflags	@""
	.align	4
.nv.constant0._ZN7cutlass13device_kernelINS_4gemm6kernel13GemmUniversalIN4cute5tupleIJiiiiEEENS1_10collective13CollectiveMmaINS1_35MainloopSm100TmaUmmaWarpSpecializedILi26ELi2ELi4ENS5_IJNS4_1CILi1EEESB_SB_EEEEENS5_IJNSA_ILi64EEESE_NSA_ILi32EEEEEENS_10bfloat16_tENS5_IJSB_llEEESH_SI_NS4_8TiledMMAINS4_8MMA_AtomIJNS4_20SM100_MMA_F16BF16_SSISH_SH_fLi64ELi64ELNS4_4UMMA5MajorE1ELSN_1ELNSM_7ScaleInE0ELSO_0EEEEEENS4_6LayoutISC_NS5_IJNSA_ILi0EEESS_SS_EEEEENS5_IJNS4_10UnderscoreESV_SV_EEEEENS4_13SM90_TMA_LOADENS4_14ComposedLayoutINS4_7SwizzleILi3ELi4ELi3EEENS4_18smem_ptr_flag_bitsILi16EEENSR_INS5_IJSE_NSA_ILi8EEEEEENS5_IJSB_SE_EEEEEEEvNS4_8identityESY_S18_vS19_EENS_8epilogue10collective18CollectiveEpilogueINS1B_23Sm100TmaWarpSpecializedILi3ELi2ELi16ELb1ELb0EEEJSG_NS5_IJNSR_ISE_SB_EENSR_ISF_SB_EEEEESH_NS5_IJlSB_lEEESH_S1J_NS1B_6fusion15FusionCallbacksIS1F_NS1K_17LinearCombinationISH_fSH_fLNS_15FloatRoundStyleE2EEESG_S1I_JEEENS4_5SM1004TMEM4LOAD26SM100_TMEM_LOAD_16dp256b4xESY_NSZ_INS10_ILi2ELi4ELi3EEES13_NSR_INS5_IJS14_SF_EEENS5_IJSF_SB_EEEEEEENS4_17SM75_U32x4_LDSM_NENS4_14SM90_TMA_STOREES1Y_NS4_17SM90_U32x4_STSM_NENS4_39AutoVectorizingCopyWithAssumedAlignmentILi128EEEEEEvvEEEEvNT_6ParamsE:
	.zero		2944


//--------------------- SYMBOLS --------------------------

	.type		.nv.reservedSmem.offset0,@object
	.size		.nv.reservedSmem.offset0,0x4
	.type		.nv.reservedSmem.cap,@object
	.size		.nv.reservedSmem.cap,0x4
	.type		__assertfail,@function
